//
// Generated by NVIDIA NVVM Compiler
//
// Compiler Build ID: CL-36424714
// Cuda compilation tools, release 13.0, V13.0.88
// Based on NVVM 20.0.0
//

.version 9.0
.target sm_100
.address_size 64

	// .globl	_Z20pairwise_interactioniPfP5AgentS1_PiPbii

.visible .entry _Z20pairwise_interactioniPfP5AgentS1_PiPbii(
	.param .u32 _Z20pairwise_interactioniPfP5AgentS1_PiPbii_param_0,
	.param .u64 .ptr .align 1 _Z20pairwise_interactioniPfP5AgentS1_PiPbii_param_1,
	.param .u64 .ptr .align 1 _Z20pairwise_interactioniPfP5AgentS1_PiPbii_param_2,
	.param .u64 .ptr .align 1 _Z20pairwise_interactioniPfP5AgentS1_PiPbii_param_3,
	.param .u64 .ptr .align 1 _Z20pairwise_interactioniPfP5AgentS1_PiPbii_param_4,
	.param .u64 .ptr .align 1 _Z20pairwise_interactioniPfP5AgentS1_PiPbii_param_5,
	.param .u32 _Z20pairwise_interactioniPfP5AgentS1_PiPbii_param_6,
	.param .u32 _Z20pairwise_interactioniPfP5AgentS1_PiPbii_param_7
)
{
	.reg .pred 	%p<250>;
	.reg .b16 	%rs<7>;
	.reg .b32 	%r<376>;
	.reg .b32 	%f<675>;
	.reg .b64 	%rd<112>;

	ld.param.u32 	%r185, [_Z20pairwise_interactioniPfP5AgentS1_PiPbii_param_0];
	ld.param.u64 	%rd36, [_Z20pairwise_interactioniPfP5AgentS1_PiPbii_param_2];
	ld.param.u64 	%rd39, [_Z20pairwise_interactioniPfP5AgentS1_PiPbii_param_3];
	ld.param.u64 	%rd37, [_Z20pairwise_interactioniPfP5AgentS1_PiPbii_param_4];
	ld.param.u64 	%rd38, [_Z20pairwise_interactioniPfP5AgentS1_PiPbii_param_5];
	ld.param.u32 	%r186, [_Z20pairwise_interactioniPfP5AgentS1_PiPbii_param_6];
	ld.param.s32 	%rd40, [_Z20pairwise_interactioniPfP5AgentS1_PiPbii_param_7];
	cvta.to.global.u64 	%rd1, %rd39;
	mov.u32 	%r187, %ctaid.x;
	shl.b32 	%r188, %r187, 10;
	mov.u32 	%r189, %tid.x;
	or.b32  	%r190, %r188, %r189;
	cvt.u64.u32 	%rd2, %r190;
	setp.ge.u64 	%p1, %rd2, %rd40;
	@%p1 bra 	$L__BB0_227;
	cvta.to.global.u64 	%rd41, %rd37;
	cvta.to.global.u64 	%rd42, %rd36;
	cvta.to.global.u64 	%rd43, %rd38;
	cvt.s64.s32 	%rd44, %r185;
	mul.lo.s64 	%rd45, %rd2, %rd44;
	shl.b64 	%rd46, %rd45, 4;
	add.s64 	%rd3, %rd42, %rd46;
	mad.lo.s64 	%rd4, %rd45, 12, %rd41;
	add.s64 	%rd5, %rd43, %rd45;
	setp.lt.s32 	%p2, %r185, 1;
	@%p2 bra 	$L__BB0_13;
	and.b32  	%r1, %r185, 7;
	setp.lt.u32 	%p3, %r185, 8;
	mov.b32 	%r319, 0;
	@%p3 bra 	$L__BB0_5;
	and.b32  	%r319, %r185, 2147483640;
	mov.b32 	%r317, 0;
$L__BB0_4:
	.pragma "nounroll";
	mul.wide.u32 	%rd47, %r317, 16;
	add.s64 	%rd48, %rd3, %rd47;
	add.s64 	%rd49, %rd1, %rd47;
	ld.global.f32 	%f213, [%rd49];
	ld.global.f32 	%f214, [%rd49+4];
	ld.global.u32 	%r193, [%rd49+8];
	ld.global.f32 	%f215, [%rd49+12];
	st.global.f32 	[%rd48], %f213;
	st.global.f32 	[%rd48+4], %f214;
	st.global.u32 	[%rd48+8], %r193;
	st.global.f32 	[%rd48+12], %f215;
	ld.global.f32 	%f216, [%rd49+16];
	ld.global.f32 	%f217, [%rd49+20];
	ld.global.u32 	%r194, [%rd49+24];
	ld.global.f32 	%f218, [%rd49+28];
	st.global.f32 	[%rd48+16], %f216;
	st.global.f32 	[%rd48+20], %f217;
	st.global.u32 	[%rd48+24], %r194;
	st.global.f32 	[%rd48+28], %f218;
	ld.global.f32 	%f219, [%rd49+32];
	ld.global.f32 	%f220, [%rd49+36];
	ld.global.u32 	%r195, [%rd49+40];
	ld.global.f32 	%f221, [%rd49+44];
	st.global.f32 	[%rd48+32], %f219;
	st.global.f32 	[%rd48+36], %f220;
	st.global.u32 	[%rd48+40], %r195;
	st.global.f32 	[%rd48+44], %f221;
	ld.global.f32 	%f222, [%rd49+48];
	ld.global.f32 	%f223, [%rd49+52];
	ld.global.u32 	%r196, [%rd49+56];
	ld.global.f32 	%f224, [%rd49+60];
	st.global.f32 	[%rd48+48], %f222;
	st.global.f32 	[%rd48+52], %f223;
	st.global.u32 	[%rd48+56], %r196;
	st.global.f32 	[%rd48+60], %f224;
	ld.global.f32 	%f225, [%rd49+64];
	ld.global.f32 	%f226, [%rd49+68];
	ld.global.u32 	%r197, [%rd49+72];
	ld.global.f32 	%f227, [%rd49+76];
	st.global.f32 	[%rd48+64], %f225;
	st.global.f32 	[%rd48+68], %f226;
	st.global.u32 	[%rd48+72], %r197;
	st.global.f32 	[%rd48+76], %f227;
	ld.global.f32 	%f228, [%rd49+80];
	ld.global.f32 	%f229, [%rd49+84];
	ld.global.u32 	%r198, [%rd49+88];
	ld.global.f32 	%f230, [%rd49+92];
	st.global.f32 	[%rd48+80], %f228;
	st.global.f32 	[%rd48+84], %f229;
	st.global.u32 	[%rd48+88], %r198;
	st.global.f32 	[%rd48+92], %f230;
	ld.global.f32 	%f231, [%rd49+96];
	ld.global.f32 	%f232, [%rd49+100];
	ld.global.u32 	%r199, [%rd49+104];
	ld.global.f32 	%f233, [%rd49+108];
	st.global.f32 	[%rd48+96], %f231;
	st.global.f32 	[%rd48+100], %f232;
	st.global.u32 	[%rd48+104], %r199;
	st.global.f32 	[%rd48+108], %f233;
	ld.global.f32 	%f234, [%rd49+112];
	ld.global.f32 	%f235, [%rd49+116];
	ld.global.u32 	%r200, [%rd49+120];
	ld.global.f32 	%f236, [%rd49+124];
	st.global.f32 	[%rd48+112], %f234;
	st.global.f32 	[%rd48+116], %f235;
	st.global.u32 	[%rd48+120], %r200;
	st.global.f32 	[%rd48+124], %f236;
	add.s32 	%r317, %r317, 8;
	setp.ne.s32 	%p4, %r317, %r319;
	@%p4 bra 	$L__BB0_4;
$L__BB0_5:
	setp.eq.s32 	%p5, %r1, 0;
	@%p5 bra 	$L__BB0_13;
	and.b32  	%r6, %r185, 3;
	setp.lt.u32 	%p6, %r1, 4;
	@%p6 bra 	$L__BB0_8;
	mul.wide.u32 	%rd50, %r319, 16;
	add.s64 	%rd51, %rd3, %rd50;
	add.s64 	%rd52, %rd1, %rd50;
	ld.global.f32 	%f237, [%rd52];
	ld.global.f32 	%f238, [%rd52+4];
	ld.global.u32 	%r201, [%rd52+8];
	ld.global.f32 	%f239, [%rd52+12];
	st.global.f32 	[%rd51], %f237;
	st.global.f32 	[%rd51+4], %f238;
	st.global.u32 	[%rd51+8], %r201;
	st.global.f32 	[%rd51+12], %f239;
	ld.global.f32 	%f240, [%rd52+16];
	ld.global.f32 	%f241, [%rd52+20];
	ld.global.u32 	%r202, [%rd52+24];
	ld.global.f32 	%f242, [%rd52+28];
	st.global.f32 	[%rd51+16], %f240;
	st.global.f32 	[%rd51+20], %f241;
	st.global.u32 	[%rd51+24], %r202;
	st.global.f32 	[%rd51+28], %f242;
	ld.global.f32 	%f243, [%rd52+32];
	ld.global.f32 	%f244, [%rd52+36];
	ld.global.u32 	%r203, [%rd52+40];
	ld.global.f32 	%f245, [%rd52+44];
	st.global.f32 	[%rd51+32], %f243;
	st.global.f32 	[%rd51+36], %f244;
	st.global.u32 	[%rd51+40], %r203;
	st.global.f32 	[%rd51+44], %f245;
	ld.global.f32 	%f246, [%rd52+48];
	ld.global.f32 	%f247, [%rd52+52];
	ld.global.u32 	%r204, [%rd52+56];
	ld.global.f32 	%f248, [%rd52+60];
	st.global.f32 	[%rd51+48], %f246;
	st.global.f32 	[%rd51+52], %f247;
	st.global.u32 	[%rd51+56], %r204;
	st.global.f32 	[%rd51+60], %f248;
	add.s32 	%r319, %r319, 4;
$L__BB0_8:
	setp.eq.s32 	%p7, %r6, 0;
	@%p7 bra 	$L__BB0_13;
	setp.eq.s32 	%p8, %r6, 1;
	@%p8 bra 	$L__BB0_11;
	mul.wide.u32 	%rd53, %r319, 16;
	add.s64 	%rd54, %rd3, %rd53;
	add.s64 	%rd55, %rd1, %rd53;
	ld.global.f32 	%f249, [%rd55];
	ld.global.f32 	%f250, [%rd55+4];
	ld.global.u32 	%r205, [%rd55+8];
	ld.global.f32 	%f251, [%rd55+12];
	st.global.f32 	[%rd54], %f249;
	st.global.f32 	[%rd54+4], %f250;
	st.global.u32 	[%rd54+8], %r205;
	st.global.f32 	[%rd54+12], %f251;
	ld.global.f32 	%f252, [%rd55+16];
	ld.global.f32 	%f253, [%rd55+20];
	ld.global.u32 	%r206, [%rd55+24];
	ld.global.f32 	%f254, [%rd55+28];
	st.global.f32 	[%rd54+16], %f252;
	st.global.f32 	[%rd54+20], %f253;
	st.global.u32 	[%rd54+24], %r206;
	st.global.f32 	[%rd54+28], %f254;
	add.s32 	%r319, %r319, 2;
$L__BB0_11:
	and.b32  	%r207, %r185, 1;
	setp.eq.b32 	%p9, %r207, 1;
	not.pred 	%p10, %p9;
	@%p10 bra 	$L__BB0_13;
	mul.wide.u32 	%rd56, %r319, 16;
	add.s64 	%rd57, %rd3, %rd56;
	add.s64 	%rd58, %rd1, %rd56;
	ld.global.f32 	%f255, [%rd58];
	ld.global.f32 	%f256, [%rd58+4];
	ld.global.u32 	%r208, [%rd58+8];
	ld.global.f32 	%f257, [%rd58+12];
	st.global.f32 	[%rd57], %f255;
	st.global.f32 	[%rd57+4], %f256;
	st.global.u32 	[%rd57+8], %r208;
	st.global.f32 	[%rd57+12], %f257;
$L__BB0_13:
	shl.b32 	%r209, %r186, 21;
	cvt.s64.s32 	%rd60, %r209;
	add.s64 	%rd6, %rd60, %rd2;
	setp.lt.s32 	%p11, %r185, 1;
	mov.b64 	%rd101, 1;
	@%p11 bra 	$L__BB0_21;
	and.b32  	%r11, %r185, 3;
	setp.lt.u32 	%p12, %r185, 4;
	mov.b32 	%r324, 1;
	mov.u32 	%r329, %r324;
	@%p12 bra 	$L__BB0_17;
	and.b32  	%r12, %r185, 2147483644;
	mov.b32 	%r324, 1;
$L__BB0_16:
	mul.lo.s32 	%r213, %r324, %r329;
	mad.lo.s32 	%r214, %r213, %r324, %r213;
	add.s32 	%r215, %r324, 2;
	mul.lo.s32 	%r216, %r215, %r214;
	add.s32 	%r217, %r324, 3;
	mul.lo.s32 	%r329, %r217, %r216;
	add.s32 	%r324, %r324, 4;
	setp.ne.s32 	%p13, %r217, %r12;
	@%p13 bra 	$L__BB0_16;
$L__BB0_17:
	setp.eq.s32 	%p14, %r11, 0;
	@%p14 bra 	$L__BB0_20;
	mov.b32 	%r328, 0;
$L__BB0_19:
	.pragma "nounroll";
	mul.lo.s32 	%r329, %r324, %r329;
	add.s32 	%r324, %r324, 1;
	add.s32 	%r328, %r328, 1;
	setp.ne.s32 	%p15, %r328, %r11;
	@%p15 bra 	$L__BB0_19;
$L__BB0_20:
	cvt.u64.u32 	%rd101, %r329;
$L__BB0_21:
	setp.lt.s32 	%p16, %r185, 1;
	mov.f32 	%f674, 0f00000000;
	@%p16 bra 	$L__BB0_226;
	add.s32 	%r27, %r185, -1;
	and.b32  	%r28, %r185, 7;
	and.b32  	%r29, %r185, 2147483640;
	mov.b64 	%rd102, 0;
	cvt.u32.u64 	%r220, %rd6;
$L__BB0_23:
	cvt.u32.u64 	%r30, %rd102;
	setp.eq.s32 	%p17, %r30, 0;
	mov.b64 	%rd105, 1;
	@%p17 bra 	$L__BB0_26;
	mov.b64 	%rd105, 1;
	mov.b64 	%rd103, 0;
$L__BB0_25:
	mul.lo.s64 	%rd105, %rd105, %rd101;
	add.s64 	%rd103, %rd103, 1;
	setp.ne.s64 	%p18, %rd103, %rd102;
	@%p18 bra 	$L__BB0_25;
$L__BB0_26:
	or.b64  	%rd65, %rd6, %rd105;
	and.b64  	%rd66, %rd65, -4294967296;
	setp.ne.s64 	%p19, %rd66, 0;
	@%p19 bra 	$L__BB0_28;
	cvt.u32.u64 	%r219, %rd105;
	div.u32 	%r221, %r220, %r219;
	cvt.u64.u32 	%rd106, %r221;
	bra.uni 	$L__BB0_29;
$L__BB0_28:
	div.u64 	%rd106, %rd6, %rd105;
$L__BB0_29:
	and.b64  	%rd67, %rd106, -4294967296;
	setp.ne.s64 	%p20, %rd67, 0;
	@%p20 bra 	$L__BB0_31;
	cvt.u32.u64 	%r222, %rd101;
	cvt.u32.u64 	%r223, %rd106;
	rem.u32 	%r224, %r223, %r222;
	cvt.u64.u32 	%rd108, %r224;
	bra.uni 	$L__BB0_32;
$L__BB0_31:
	rem.u64 	%rd108, %rd106, %rd101;
$L__BB0_32:
	setp.lt.u32 	%p21, %r27, 7;
	mul.lo.s32 	%r226, %r185, %r30;
	mul.wide.u32 	%rd68, %r226, 4;
	add.s64 	%rd21, %rd4, %rd68;
	mov.b32 	%r342, 0;
	@%p21 bra 	$L__BB0_35;
	mov.b32 	%r330, 0;
$L__BB0_34:
	.pragma "nounroll";
	cvt.u64.u32 	%rd69, %r330;
	mul.wide.u32 	%rd70, %r330, 4;
	add.s64 	%rd71, %rd21, %rd70;
	mov.b32 	%r228, -1;
	st.global.u32 	[%rd71], %r228;
	add.s64 	%rd72, %rd5, %rd69;
	mov.b16 	%rs1, 0;
	st.global.u8 	[%rd72], %rs1;
	st.global.u32 	[%rd71+4], %r228;
	st.global.u8 	[%rd72+1], %rs1;
	st.global.u32 	[%rd71+8], %r228;
	st.global.u8 	[%rd72+2], %rs1;
	st.global.u32 	[%rd71+12], %r228;
	st.global.u8 	[%rd72+3], %rs1;
	st.global.u32 	[%rd71+16], %r228;
	st.global.u8 	[%rd72+4], %rs1;
	st.global.u32 	[%rd71+20], %r228;
	st.global.u8 	[%rd72+5], %rs1;
	st.global.u32 	[%rd71+24], %r228;
	st.global.u8 	[%rd72+6], %rs1;
	st.global.u32 	[%rd71+28], %r228;
	st.global.u8 	[%rd72+7], %rs1;
	add.s32 	%r330, %r330, 8;
	setp.eq.s32 	%p22, %r330, %r29;
	mov.u32 	%r342, %r29;
	@%p22 bra 	$L__BB0_35;
	bra.uni 	$L__BB0_34;
$L__BB0_35:
	setp.eq.s32 	%p23, %r28, 0;
	mov.b32 	%r229, 0;
	mov.u32 	%r331, %r229;
	@%p23 bra 	$L__BB0_43;
	add.s32 	%r230, %r28, -1;
	setp.lt.u32 	%p24, %r230, 3;
	@%p24 bra 	$L__BB0_38;
	cvt.u64.u32 	%rd73, %r342;
	mul.wide.u32 	%rd74, %r342, 4;
	add.s64 	%rd75, %rd21, %rd74;
	mov.b32 	%r231, -1;
	st.global.u32 	[%rd75], %r231;
	add.s64 	%rd76, %rd5, %rd73;
	mov.b16 	%rs2, 0;
	st.global.u8 	[%rd76], %rs2;
	st.global.u32 	[%rd75+4], %r231;
	st.global.u8 	[%rd76+1], %rs2;
	st.global.u32 	[%rd75+8], %r231;
	st.global.u8 	[%rd76+2], %rs2;
	st.global.u32 	[%rd75+12], %r231;
	st.global.u8 	[%rd76+3], %rs2;
	add.s32 	%r342, %r342, 4;
$L__BB0_38:
	and.b32  	%r331, %r185, 3;
	setp.eq.s32 	%p25, %r331, 0;
	@%p25 bra 	$L__BB0_43;
	setp.eq.s32 	%p26, %r331, 1;
	@%p26 bra 	$L__BB0_41;
	cvt.u64.u32 	%rd77, %r342;
	mul.wide.u32 	%rd78, %r342, 4;
	add.s64 	%rd79, %rd21, %rd78;
	mov.b32 	%r232, -1;
	st.global.u32 	[%rd79], %r232;
	add.s64 	%rd80, %rd5, %rd77;
	mov.b16 	%rs3, 0;
	st.global.u8 	[%rd80], %rs3;
	st.global.u32 	[%rd79+4], %r232;
	st.global.u8 	[%rd80+1], %rs3;
	add.s32 	%r342, %r342, 2;
$L__BB0_41:
	and.b32  	%r234, %r185, 1;
	setp.eq.b32 	%p27, %r234, 1;
	not.pred 	%p28, %p27;
	mov.u32 	%r331, %r229;
	@%p28 bra 	$L__BB0_43;
	cvt.u64.u32 	%rd81, %r342;
	mul.wide.u32 	%rd82, %r342, 4;
	add.s64 	%rd83, %rd21, %rd82;
	mov.b32 	%r236, -1;
	st.global.u32 	[%rd83], %r236;
	add.s64 	%rd84, %rd5, %rd81;
	mov.b16 	%rs4, 0;
	st.global.u8 	[%rd84], %rs4;
	mov.u32 	%r331, %r229;
$L__BB0_43:
	sub.s32 	%r34, %r27, %r331;
	sub.s32 	%r237, %r331, %r185;
	setp.gt.s32 	%p29, %r237, -2;
	mov.b64 	%rd109, 1;
	@%p29 bra 	$L__BB0_52;
	and.b32  	%r53, %r34, 3;
	sub.s32 	%r240, %r185, %r331;
	add.s32 	%r241, %r240, -2;
	setp.lt.u32 	%p30, %r241, 3;
	mov.b32 	%r335, 1;
	mov.u32 	%r337, %r335;
	@%p30 bra 	$L__BB0_47;
	and.b32  	%r54, %r34, -4;
	mov.b32 	%r335, 1;
$L__BB0_46:
	mul.lo.s32 	%r243, %r335, %r337;
	mad.lo.s32 	%r244, %r243, %r335, %r243;
	add.s32 	%r245, %r335, 2;
	mul.lo.s32 	%r246, %r245, %r244;
	add.s32 	%r247, %r335, 3;
	mul.lo.s32 	%r337, %r247, %r246;
	add.s32 	%r335, %r335, 4;
	setp.ne.s32 	%p31, %r247, %r54;
	@%p31 bra 	$L__BB0_46;
$L__BB0_47:
	setp.eq.s32 	%p32, %r53, 0;
	@%p32 bra 	$L__BB0_51;
	mul.lo.s32 	%r337, %r335, %r337;
	setp.eq.s32 	%p33, %r53, 1;
	@%p33 bra 	$L__BB0_51;
	mad.lo.s32 	%r337, %r337, %r335, %r337;
	setp.eq.s32 	%p34, %r53, 2;
	@%p34 bra 	$L__BB0_51;
	add.s32 	%r248, %r335, 2;
	mul.lo.s32 	%r337, %r248, %r337;
$L__BB0_51:
	cvt.u64.u32 	%rd109, %r337;
$L__BB0_52:
	and.b64  	%rd86, %rd108, -4294967296;
	setp.ne.s64 	%p35, %rd86, 0;
	@%p35 bra 	$L__BB0_54;
	cvt.u32.u64 	%r249, %rd109;
	cvt.u32.u64 	%r250, %rd108;
	div.u32 	%r251, %r250, %r249;
	cvt.u64.u32 	%rd110, %r251;
	bra.uni 	$L__BB0_55;
$L__BB0_54:
	div.u64 	%rd110, %rd108, %rd109;
$L__BB0_55:
	cvt.u32.u64 	%r46, %rd110;
	mov.b32 	%r338, 0;
	mov.u32 	%r340, %r338;
$L__BB0_56:
	cvt.u64.u32 	%rd87, %r338;
	add.s64 	%rd28, %rd5, %rd87;
	ld.global.u8 	%rs5, [%rd28];
	setp.ne.s16 	%p36, %rs5, 0;
	@%p36 bra 	$L__BB0_59;
	setp.eq.s32 	%p37, %r340, %r46;
	@%p37 bra 	$L__BB0_60;
	add.s32 	%r340, %r340, 1;
$L__BB0_59:
	add.s32 	%r338, %r338, 1;
	setp.eq.s32 	%p38, %r338, %r185;
	@%p38 bra 	$L__BB0_61;
	bra.uni 	$L__BB0_56;
$L__BB0_60:
	mul.wide.u32 	%rd88, %r331, 4;
	add.s64 	%rd89, %rd21, %rd88;
	st.global.u32 	[%rd89], %r338;
	mov.b16 	%rs6, 1;
	st.global.u8 	[%rd28], %rs6;
$L__BB0_61:
	and.b64  	%rd90, %rd108, -4294967296;
	setp.ne.s64 	%p39, %rd90, 0;
	@%p39 bra 	$L__BB0_63;
	cvt.u32.u64 	%r253, %rd109;
	cvt.u32.u64 	%r254, %rd108;
	rem.u32 	%r255, %r254, %r253;
	cvt.u64.u32 	%rd108, %r255;
	bra.uni 	$L__BB0_64;
$L__BB0_63:
	rem.u64 	%rd108, %rd108, %rd109;
$L__BB0_64:
	add.s32 	%r331, %r331, 1;
	setp.eq.s32 	%p40, %r331, %r185;
	@%p40 bra 	$L__BB0_65;
	bra.uni 	$L__BB0_43;
$L__BB0_65:
	add.s64 	%rd102, %rd102, 1;
	setp.eq.s64 	%p41, %rd102, 3;
	@%p41 bra 	$L__BB0_66;
	bra.uni 	$L__BB0_23;
$L__BB0_66:
	mul.lo.s32 	%r257, %r185, 3;
	max.s32 	%r61, %r257, 1;
	mov.f32 	%f674, 0f00000000;
	mov.b32 	%r344, 0;
$L__BB0_67:
	mul.wide.u32 	%rd91, %r344, 4;
	add.s64 	%rd92, %rd4, %rd91;
	ld.global.u32 	%r63, [%rd92];
	mul.wide.s32 	%rd93, %r63, 16;
	add.s64 	%rd33, %rd3, %rd93;
	mov.f32 	%f640, 0f40C90FDB;
	mov.b32 	%r353, -1;
	mov.b32 	%r345, 0;
$L__BB0_68:
	setp.eq.s32 	%p42, %r345, %r63;
	@%p42 bra 	$L__BB0_103;
	ld.global.f32 	%f261, [%rd33+4];
	ld.global.f32 	%f262, [%rd33];
	setp.lt.f32 	%p43, %f262, %f261;
	add.f32 	%f263, %f262, 0f40C90FDB;
	selp.f32 	%f264, %f263, %f262, %p43;
	add.f32 	%f265, %f261, %f264;
	mul.f32 	%f3, %f265, 0f3F000000;
	abs.f32 	%f633, %f3;
	setp.lt.f32 	%p44, %f633, 0f40C90FDB;
	@%p44 bra 	$L__BB0_80;
	setp.gtu.f32 	%p45, %f633, 0f4C490FDB;
	@%p45 bra 	$L__BB0_77;
	mov.f32 	%f266, 0f40C90FDB;
	div.approx.f32 	%f267, %f633, %f266;
	cvt.rzi.f32.f32 	%f631, %f267;
	fma.rn.f32 	%f6, %f631, 0fC0C90FDB, %f633;
	mov.b32 	%r66, %f6;
	setp.lt.u32 	%p46, %r66, 1086918619;
	@%p46 bra 	$L__BB0_76;
	setp.lt.u32 	%p47, %r66, -2147483647;
	@%p47 bra 	$L__BB0_74;
	add.f32 	%f271, %f631, 0fBF800000;
	setp.lt.f32 	%p50, %f6, 0fC0C90FDB;
	add.f32 	%f272, %f271, 0fBF800000;
	selp.f32 	%f631, %f272, %f271, %p50;
	bra.uni 	$L__BB0_76;
$L__BB0_74:
	add.f32 	%f631, %f631, 0f3F800000;
	setp.ltu.f32 	%p48, %f6, 0f41490FDB;
	@%p48 bra 	$L__BB0_76;
	add.f32 	%f268, %f631, 0f3F800000;
	fma.rn.f32 	%f269, 0f40C90FDB, 0fC0400000, %f6;
	setp.ge.f32 	%p49, %f269, 0f00000000;
	add.f32 	%f270, %f268, 0f3F800000;
	selp.f32 	%f631, %f270, %f268, %p49;
$L__BB0_76:
	fma.rn.f32 	%f633, %f631, 0fC0C90FDB, %f633;
	bra.uni 	$L__BB0_80;
$L__BB0_77:
	mov.b32 	%r67, %f633;
	and.b32  	%r260, %r67, 8388607;
	or.b32  	%r347, %r260, 1065353216;
	mov.b32 	%f632, %r347;
	and.b32  	%r261, %r67, -8388608;
	add.s32 	%r348, %r261, -1082130432;
	setp.eq.s32 	%p51, %r348, 0;
	@%p51 bra 	$L__BB0_79;
$L__BB0_78:
	min.u32 	%r262, %r348, 192937984;
	add.s32 	%r263, %r347, %r262;
	mov.b32 	%f273, %r263;
	mul.f32 	%f274, %f273, 0f3F22F983;
	fma.rn.f32 	%f275, %f274, 0fBFC90FDB, %f273;
	fma.rn.f32 	%f276, %f275, 0f3F22F983, %f274;
	fma.rn.f32 	%f277, %f276, 0fBFC90FDB, %f273;
	mov.f32 	%f278, 0f3F22F983;
	fma.rz.f32 	%f279, %f277, %f278, %f276;
	cvt.rzi.f32.f32 	%f280, %f279;
	fma.rn.f32 	%f632, %f280, 0fBFC90FDB, %f273;
	sub.s32 	%r348, %r348, %r262;
	mov.b32 	%r347, %f632;
	setp.ne.s32 	%p52, %r348, 0;
	setp.ne.s32 	%p53, %r347, 0;
	and.pred  	%p54, %p52, %p53;
	@%p54 bra 	$L__BB0_78;
$L__BB0_79:
	setp.gt.u32 	%p55, %r67, 2139095039;
	selp.f32 	%f282, 0f7FFFFFFF, 0f4C000000, %p55;
	mul.f32 	%f283, %f632, 0f34000000;
	mul.f32 	%f633, %f282, %f283;
$L__BB0_80:
	abs.f32 	%f284, %f633;
	setp.nan.f32 	%p56, %f284, %f284;
	copysign.f32 	%f285, %f3, %f633;
	selp.f32 	%f17, %f633, %f285, %p56;
	mul.wide.u32 	%rd94, %r345, 16;
	add.s64 	%rd95, %rd3, %rd94;
	ld.global.f32 	%f286, [%rd95+4];
	ld.global.f32 	%f287, [%rd95];
	setp.lt.f32 	%p57, %f287, %f286;
	add.f32 	%f288, %f287, 0f40C90FDB;
	selp.f32 	%f289, %f288, %f287, %p57;
	add.f32 	%f290, %f286, %f289;
	mul.f32 	%f18, %f290, 0f3F000000;
	abs.f32 	%f636, %f18;
	setp.lt.f32 	%p58, %f636, 0f40C90FDB;
	@%p58 bra 	$L__BB0_91;
	setp.gtu.f32 	%p59, %f636, 0f4C490FDB;
	@%p59 bra 	$L__BB0_88;
	mov.f32 	%f291, 0f40C90FDB;
	div.approx.f32 	%f292, %f636, %f291;
	cvt.rzi.f32.f32 	%f634, %f292;
	fma.rn.f32 	%f21, %f634, 0fC0C90FDB, %f636;
	mov.b32 	%r74, %f21;
	setp.lt.u32 	%p60, %r74, 1086918619;
	@%p60 bra 	$L__BB0_87;
	setp.lt.u32 	%p61, %r74, -2147483647;
	@%p61 bra 	$L__BB0_85;
	add.f32 	%f296, %f634, 0fBF800000;
	setp.lt.f32 	%p64, %f21, 0fC0C90FDB;
	add.f32 	%f297, %f296, 0fBF800000;
	selp.f32 	%f634, %f297, %f296, %p64;
	bra.uni 	$L__BB0_87;
$L__BB0_85:
	add.f32 	%f634, %f634, 0f3F800000;
	setp.ltu.f32 	%p62, %f21, 0f41490FDB;
	@%p62 bra 	$L__BB0_87;
	add.f32 	%f293, %f634, 0f3F800000;
	fma.rn.f32 	%f294, 0f40C90FDB, 0fC0400000, %f21;
	setp.ge.f32 	%p63, %f294, 0f00000000;
	add.f32 	%f295, %f293, 0f3F800000;
	selp.f32 	%f634, %f295, %f293, %p63;
$L__BB0_87:
	fma.rn.f32 	%f636, %f634, 0fC0C90FDB, %f636;
	bra.uni 	$L__BB0_91;
$L__BB0_88:
	mov.b32 	%r75, %f636;
	and.b32  	%r264, %r75, 8388607;
	or.b32  	%r349, %r264, 1065353216;
	mov.b32 	%f635, %r349;
	and.b32  	%r265, %r75, -8388608;
	add.s32 	%r350, %r265, -1082130432;
	setp.eq.s32 	%p65, %r350, 0;
	@%p65 bra 	$L__BB0_90;
$L__BB0_89:
	min.u32 	%r266, %r350, 192937984;
	add.s32 	%r267, %r349, %r266;
	mov.b32 	%f298, %r267;
	mul.f32 	%f299, %f298, 0f3F22F983;
	fma.rn.f32 	%f300, %f299, 0fBFC90FDB, %f298;
	fma.rn.f32 	%f301, %f300, 0f3F22F983, %f299;
	fma.rn.f32 	%f302, %f301, 0fBFC90FDB, %f298;
	mov.f32 	%f303, 0f3F22F983;
	fma.rz.f32 	%f304, %f302, %f303, %f301;
	cvt.rzi.f32.f32 	%f305, %f304;
	fma.rn.f32 	%f635, %f305, 0fBFC90FDB, %f298;
	sub.s32 	%r350, %r350, %r266;
	mov.b32 	%r349, %f635;
	setp.ne.s32 	%p66, %r350, 0;
	setp.ne.s32 	%p67, %r349, 0;
	and.pred  	%p68, %p66, %p67;
	@%p68 bra 	$L__BB0_89;
$L__BB0_90:
	setp.gt.u32 	%p69, %r75, 2139095039;
	selp.f32 	%f307, 0f7FFFFFFF, 0f4C000000, %p69;
	mul.f32 	%f308, %f635, 0f34000000;
	mul.f32 	%f636, %f307, %f308;
$L__BB0_91:
	abs.f32 	%f309, %f636;
	setp.nan.f32 	%p70, %f309, %f309;
	copysign.f32 	%f310, %f18, %f636;
	selp.f32 	%f311, %f636, %f310, %p70;
	setp.lt.f32 	%p71, %f311, 0f00000000;
	add.f32 	%f312, %f311, 0f40C90FDB;
	selp.f32 	%f313, %f312, %f311, %p71;
	add.f32 	%f314, %f17, 0f40C90FDB;
	setp.lt.f32 	%p72, %f17, 0f00000000;
	selp.f32 	%f315, %f314, %f17, %p72;
	sub.f32 	%f32, %f315, %f313;
	abs.f32 	%f639, %f32;
	setp.lt.f32 	%p73, %f639, 0f40C90FDB;
	@%p73 bra 	$L__BB0_102;
	setp.gtu.f32 	%p74, %f639, 0f4C490FDB;
	@%p74 bra 	$L__BB0_99;
	mov.f32 	%f316, 0f40C90FDB;
	div.approx.f32 	%f317, %f639, %f316;
	cvt.rzi.f32.f32 	%f637, %f317;
	fma.rn.f32 	%f35, %f637, 0fC0C90FDB, %f639;
	mov.b32 	%r82, %f35;
	setp.lt.u32 	%p75, %r82, 1086918619;
	@%p75 bra 	$L__BB0_98;
	setp.lt.u32 	%p76, %r82, -2147483647;
	@%p76 bra 	$L__BB0_96;
	add.f32 	%f321, %f637, 0fBF800000;
	setp.lt.f32 	%p79, %f35, 0fC0C90FDB;
	add.f32 	%f322, %f321, 0fBF800000;
	selp.f32 	%f637, %f322, %f321, %p79;
	bra.uni 	$L__BB0_98;
$L__BB0_96:
	add.f32 	%f637, %f637, 0f3F800000;
	setp.ltu.f32 	%p77, %f35, 0f41490FDB;
	@%p77 bra 	$L__BB0_98;
	add.f32 	%f318, %f637, 0f3F800000;
	fma.rn.f32 	%f319, 0f40C90FDB, 0fC0400000, %f35;
	setp.ge.f32 	%p78, %f319, 0f00000000;
	add.f32 	%f320, %f318, 0f3F800000;
	selp.f32 	%f637, %f320, %f318, %p78;
$L__BB0_98:
	fma.rn.f32 	%f639, %f637, 0fC0C90FDB, %f639;
	bra.uni 	$L__BB0_102;
$L__BB0_99:
	mov.b32 	%r83, %f639;
	and.b32  	%r268, %r83, 8388607;
	or.b32  	%r351, %r268, 1065353216;
	mov.b32 	%f638, %r351;
	and.b32  	%r269, %r83, -8388608;
	add.s32 	%r352, %r269, -1082130432;
	setp.eq.s32 	%p80, %r352, 0;
	@%p80 bra 	$L__BB0_101;
$L__BB0_100:
	min.u32 	%r270, %r352, 192937984;
	add.s32 	%r271, %r351, %r270;
	mov.b32 	%f323, %r271;
	mul.f32 	%f324, %f323, 0f3F22F983;
	fma.rn.f32 	%f325, %f324, 0fBFC90FDB, %f323;
	fma.rn.f32 	%f326, %f325, 0f3F22F983, %f324;
	fma.rn.f32 	%f327, %f326, 0fBFC90FDB, %f323;
	mov.f32 	%f328, 0f3F22F983;
	fma.rz.f32 	%f329, %f327, %f328, %f326;
	cvt.rzi.f32.f32 	%f330, %f329;
	fma.rn.f32 	%f638, %f330, 0fBFC90FDB, %f323;
	sub.s32 	%r352, %r352, %r270;
	mov.b32 	%r351, %f638;
	setp.ne.s32 	%p81, %r352, 0;
	setp.ne.s32 	%p82, %r351, 0;
	and.pred  	%p83, %p81, %p82;
	@%p83 bra 	$L__BB0_100;
$L__BB0_101:
	setp.gt.u32 	%p84, %r83, 2139095039;
	selp.f32 	%f332, 0f7FFFFFFF, 0f4C000000, %p84;
	mul.f32 	%f333, %f638, 0f34000000;
	mul.f32 	%f639, %f332, %f333;
$L__BB0_102:
	abs.f32 	%f334, %f639;
	setp.nan.f32 	%p85, %f334, %f334;
	copysign.f32 	%f335, %f32, %f639;
	selp.f32 	%f336, %f639, %f335, %p85;
	setp.lt.f32 	%p86, %f336, 0f00000000;
	add.f32 	%f337, %f336, 0f40C90FDB;
	selp.f32 	%f338, %f337, %f336, %p86;
	setp.lt.f32 	%p87, %f338, %f640;
	selp.f32 	%f640, %f338, %f640, %p87;
	selp.b32 	%r353, %r345, %r353, %p87;
$L__BB0_103:
	add.s32 	%r345, %r345, 1;
	setp.ne.s32 	%p88, %r345, %r185;
	@%p88 bra 	$L__BB0_68;
	mul.wide.s32 	%rd96, %r353, 16;
	add.s64 	%rd34, %rd3, %rd96;
	ld.global.u32 	%r93, [%rd33+8];
	cvt.rn.f32.s32 	%f48, %r93;
	mov.f32 	%f339, 0f40490FDB;
	div.rn.f32 	%f340, %f339, %f48;
	ld.global.u32 	%r94, [%rd34+8];
	cvt.rn.f32.s32 	%f49, %r94;
	div.rn.f32 	%f341, %f339, %f49;
	add.f32 	%f342, %f340, %f341;
	ld.global.f32 	%f343, [%rd33+12];
	fma.rn.f32 	%f344, %f343, 0f3F000000, %f342;
	ld.global.f32 	%f345, [%rd34+12];
	fma.rn.f32 	%f50, %f345, 0f3F000000, %f344;
	ld.global.f32 	%f346, [%rd33+4];
	ld.global.f32 	%f347, [%rd33];
	setp.lt.f32 	%p89, %f347, %f346;
	add.f32 	%f348, %f347, 0f40C90FDB;
	selp.f32 	%f349, %f348, %f347, %p89;
	add.f32 	%f350, %f346, %f349;
	mul.f32 	%f51, %f350, 0f3F000000;
	abs.f32 	%f649, %f51;
	setp.lt.f32 	%p90, %f649, 0f40C90FDB;
	mov.f32 	%f643, %f649;
	@%p90 bra 	$L__BB0_115;
	setp.gtu.f32 	%p91, %f649, 0f4C490FDB;
	@%p91 bra 	$L__BB0_112;
	mov.f32 	%f351, 0f40C90FDB;
	div.approx.f32 	%f352, %f649, %f351;
	cvt.rzi.f32.f32 	%f641, %f352;
	fma.rn.f32 	%f54, %f641, 0fC0C90FDB, %f649;
	mov.b32 	%r95, %f54;
	setp.lt.u32 	%p92, %r95, 1086918619;
	@%p92 bra 	$L__BB0_111;
	setp.lt.u32 	%p93, %r95, -2147483647;
	@%p93 bra 	$L__BB0_109;
	add.f32 	%f356, %f641, 0fBF800000;
	setp.lt.f32 	%p96, %f54, 0fC0C90FDB;
	add.f32 	%f357, %f356, 0fBF800000;
	selp.f32 	%f641, %f357, %f356, %p96;
	bra.uni 	$L__BB0_111;
$L__BB0_109:
	add.f32 	%f641, %f641, 0f3F800000;
	setp.ltu.f32 	%p94, %f54, 0f41490FDB;
	@%p94 bra 	$L__BB0_111;
	add.f32 	%f353, %f641, 0f3F800000;
	fma.rn.f32 	%f354, 0f40C90FDB, 0fC0400000, %f54;
	setp.ge.f32 	%p95, %f354, 0f00000000;
	add.f32 	%f355, %f353, 0f3F800000;
	selp.f32 	%f641, %f355, %f353, %p95;
$L__BB0_111:
	fma.rn.f32 	%f643, %f641, 0fC0C90FDB, %f649;
	bra.uni 	$L__BB0_115;
$L__BB0_112:
	mov.b32 	%r96, %f649;
	and.b32  	%r272, %r96, 8388607;
	or.b32  	%r354, %r272, 1065353216;
	mov.b32 	%f642, %r354;
	and.b32  	%r273, %r96, -8388608;
	add.s32 	%r355, %r273, -1082130432;
	setp.eq.s32 	%p97, %r355, 0;
	@%p97 bra 	$L__BB0_114;
$L__BB0_113:
	min.u32 	%r274, %r355, 192937984;
	add.s32 	%r275, %r354, %r274;
	mov.b32 	%f358, %r275;
	mul.f32 	%f359, %f358, 0f3F22F983;
	fma.rn.f32 	%f360, %f359, 0fBFC90FDB, %f358;
	fma.rn.f32 	%f361, %f360, 0f3F22F983, %f359;
	fma.rn.f32 	%f362, %f361, 0fBFC90FDB, %f358;
	mov.f32 	%f363, 0f3F22F983;
	fma.rz.f32 	%f364, %f362, %f363, %f361;
	cvt.rzi.f32.f32 	%f365, %f364;
	fma.rn.f32 	%f642, %f365, 0fBFC90FDB, %f358;
	sub.s32 	%r355, %r355, %r274;
	mov.b32 	%r354, %f642;
	setp.ne.s32 	%p98, %r355, 0;
	setp.ne.s32 	%p99, %r354, 0;
	and.pred  	%p100, %p98, %p99;
	@%p100 bra 	$L__BB0_113;
$L__BB0_114:
	setp.gt.u32 	%p101, %r96, 2139095039;
	selp.f32 	%f367, 0f7FFFFFFF, 0f4C000000, %p101;
	mul.f32 	%f368, %f642, 0f34000000;
	mul.f32 	%f643, %f367, %f368;
$L__BB0_115:
	abs.f32 	%f369, %f643;
	setp.nan.f32 	%p102, %f369, %f369;
	copysign.f32 	%f370, %f51, %f643;
	selp.f32 	%f65, %f643, %f370, %p102;
	ld.global.f32 	%f371, [%rd34+4];
	ld.global.f32 	%f372, [%rd34];
	setp.lt.f32 	%p103, %f372, %f371;
	add.f32 	%f373, %f372, 0f40C90FDB;
	selp.f32 	%f374, %f373, %f372, %p103;
	add.f32 	%f375, %f371, %f374;
	mul.f32 	%f66, %f375, 0f3F000000;
	abs.f32 	%f646, %f66;
	setp.lt.f32 	%p104, %f646, 0f40C90FDB;
	@%p104 bra 	$L__BB0_126;
	setp.gtu.f32 	%p105, %f646, 0f4C490FDB;
	@%p105 bra 	$L__BB0_123;
	mov.f32 	%f376, 0f40C90FDB;
	div.approx.f32 	%f377, %f646, %f376;
	cvt.rzi.f32.f32 	%f644, %f377;
	fma.rn.f32 	%f69, %f644, 0fC0C90FDB, %f646;
	mov.b32 	%r103, %f69;
	setp.lt.u32 	%p106, %r103, 1086918619;
	@%p106 bra 	$L__BB0_122;
	setp.lt.u32 	%p107, %r103, -2147483647;
	@%p107 bra 	$L__BB0_120;
	add.f32 	%f381, %f644, 0fBF800000;
	setp.lt.f32 	%p110, %f69, 0fC0C90FDB;
	add.f32 	%f382, %f381, 0fBF800000;
	selp.f32 	%f644, %f382, %f381, %p110;
	bra.uni 	$L__BB0_122;
$L__BB0_120:
	add.f32 	%f644, %f644, 0f3F800000;
	setp.ltu.f32 	%p108, %f69, 0f41490FDB;
	@%p108 bra 	$L__BB0_122;
	add.f32 	%f378, %f644, 0f3F800000;
	fma.rn.f32 	%f379, 0f40C90FDB, 0fC0400000, %f69;
	setp.ge.f32 	%p109, %f379, 0f00000000;
	add.f32 	%f380, %f378, 0f3F800000;
	selp.f32 	%f644, %f380, %f378, %p109;
$L__BB0_122:
	fma.rn.f32 	%f646, %f644, 0fC0C90FDB, %f646;
	bra.uni 	$L__BB0_126;
$L__BB0_123:
	mov.b32 	%r104, %f646;
	and.b32  	%r276, %r104, 8388607;
	or.b32  	%r356, %r276, 1065353216;
	mov.b32 	%f645, %r356;
	and.b32  	%r277, %r104, -8388608;
	add.s32 	%r357, %r277, -1082130432;
	setp.eq.s32 	%p111, %r357, 0;
	@%p111 bra 	$L__BB0_125;
$L__BB0_124:
	min.u32 	%r278, %r357, 192937984;
	add.s32 	%r279, %r356, %r278;
	mov.b32 	%f383, %r279;
	mul.f32 	%f384, %f383, 0f3F22F983;
	fma.rn.f32 	%f385, %f384, 0fBFC90FDB, %f383;
	fma.rn.f32 	%f386, %f385, 0f3F22F983, %f384;
	fma.rn.f32 	%f387, %f386, 0fBFC90FDB, %f383;
	mov.f32 	%f388, 0f3F22F983;
	fma.rz.f32 	%f389, %f387, %f388, %f386;
	cvt.rzi.f32.f32 	%f390, %f389;
	fma.rn.f32 	%f645, %f390, 0fBFC90FDB, %f383;
	sub.s32 	%r357, %r357, %r278;
	mov.b32 	%r356, %f645;
	setp.ne.s32 	%p112, %r357, 0;
	setp.ne.s32 	%p113, %r356, 0;
	and.pred  	%p114, %p112, %p113;
	@%p114 bra 	$L__BB0_124;
$L__BB0_125:
	setp.gt.u32 	%p115, %r104, 2139095039;
	selp.f32 	%f392, 0f7FFFFFFF, 0f4C000000, %p115;
	mul.f32 	%f393, %f645, 0f34000000;
	mul.f32 	%f646, %f392, %f393;
$L__BB0_126:
	setp.lt.f32 	%p116, %f649, 0f40C90FDB;
	abs.f32 	%f394, %f646;
	setp.nan.f32 	%p117, %f394, %f394;
	copysign.f32 	%f395, %f66, %f646;
	selp.f32 	%f396, %f646, %f395, %p117;
	setp.lt.f32 	%p118, %f396, 0f00000000;
	add.f32 	%f397, %f396, 0f40C90FDB;
	selp.f32 	%f398, %f397, %f396, %p118;
	add.f32 	%f399, %f65, 0f40C90FDB;
	setp.lt.f32 	%p119, %f65, 0f00000000;
	selp.f32 	%f400, %f399, %f65, %p119;
	sub.f32 	%f401, %f398, %f400;
	abs.f32 	%f402, %f401;
	setp.lt.f32 	%p120, %f402, 0f40490FDB;
	mov.f32 	%f403, 0f40C90FDB;
	sub.f32 	%f404, %f403, %f402;
	selp.f32 	%f405, %f402, %f404, %p120;
	sub.f32 	%f406, %f50, %f405;
	div.rn.f32 	%f407, %f403, %f48;
	div.rn.f32 	%f408, %f403, %f49;
	min.f32 	%f409, %f407, %f408;
	min.f32 	%f410, %f406, %f409;
	neg.f32 	%f411, %f410;
	setp.lt.f32 	%p121, %f674, %f411;
	selp.f32 	%f674, %f411, %f674, %p121;
	max.s32 	%r111, %r93, %r94;
	st.global.u32 	[%rd33+8], %r111;
	@%p116 bra 	$L__BB0_137;
	setp.gtu.f32 	%p122, %f649, 0f4C490FDB;
	@%p122 bra 	$L__BB0_134;
	mov.f32 	%f412, 0f40C90FDB;
	div.approx.f32 	%f413, %f649, %f412;
	cvt.rzi.f32.f32 	%f647, %f413;
	fma.rn.f32 	%f82, %f647, 0fC0C90FDB, %f649;
	mov.b32 	%r112, %f82;
	setp.lt.u32 	%p123, %r112, 1086918619;
	@%p123 bra 	$L__BB0_133;
	setp.lt.u32 	%p124, %r112, -2147483647;
	@%p124 bra 	$L__BB0_131;
	add.f32 	%f417, %f647, 0fBF800000;
	setp.lt.f32 	%p127, %f82, 0fC0C90FDB;
	add.f32 	%f418, %f417, 0fBF800000;
	selp.f32 	%f647, %f418, %f417, %p127;
	bra.uni 	$L__BB0_133;
$L__BB0_131:
	add.f32 	%f647, %f647, 0f3F800000;
	setp.ltu.f32 	%p125, %f82, 0f41490FDB;
	@%p125 bra 	$L__BB0_133;
	add.f32 	%f414, %f647, 0f3F800000;
	fma.rn.f32 	%f415, 0f40C90FDB, 0fC0400000, %f82;
	setp.ge.f32 	%p126, %f415, 0f00000000;
	add.f32 	%f416, %f414, 0f3F800000;
	selp.f32 	%f647, %f416, %f414, %p126;
$L__BB0_133:
	fma.rn.f32 	%f649, %f647, 0fC0C90FDB, %f649;
	bra.uni 	$L__BB0_137;
$L__BB0_134:
	mov.b32 	%r113, %f649;
	and.b32  	%r280, %r113, 8388607;
	or.b32  	%r358, %r280, 1065353216;
	mov.b32 	%f648, %r358;
	and.b32  	%r281, %r113, -8388608;
	add.s32 	%r359, %r281, -1082130432;
	setp.eq.s32 	%p128, %r359, 0;
	@%p128 bra 	$L__BB0_136;
$L__BB0_135:
	min.u32 	%r282, %r359, 192937984;
	add.s32 	%r283, %r358, %r282;
	mov.b32 	%f419, %r283;
	mul.f32 	%f420, %f419, 0f3F22F983;
	fma.rn.f32 	%f421, %f420, 0fBFC90FDB, %f419;
	fma.rn.f32 	%f422, %f421, 0f3F22F983, %f420;
	fma.rn.f32 	%f423, %f422, 0fBFC90FDB, %f419;
	mov.f32 	%f424, 0f3F22F983;
	fma.rz.f32 	%f425, %f423, %f424, %f422;
	cvt.rzi.f32.f32 	%f426, %f425;
	fma.rn.f32 	%f648, %f426, 0fBFC90FDB, %f419;
	sub.s32 	%r359, %r359, %r282;
	mov.b32 	%r358, %f648;
	setp.ne.s32 	%p129, %r359, 0;
	setp.ne.s32 	%p130, %r358, 0;
	and.pred  	%p131, %p129, %p130;
	@%p131 bra 	$L__BB0_135;
$L__BB0_136:
	setp.gt.u32 	%p132, %r113, 2139095039;
	selp.f32 	%f428, 0f7FFFFFFF, 0f4C000000, %p132;
	mul.f32 	%f429, %f648, 0f34000000;
	mul.f32 	%f649, %f428, %f429;
$L__BB0_137:
	abs.f32 	%f430, %f649;
	setp.nan.f32 	%p133, %f430, %f430;
	copysign.f32 	%f431, %f51, %f649;
	selp.f32 	%f432, %f649, %f431, %p133;
	setp.lt.f32 	%p134, %f432, 0f00000000;
	add.f32 	%f433, %f432, 0f40C90FDB;
	selp.f32 	%f93, %f433, %f432, %p134;
	cvt.rn.f32.s32 	%f94, %r111;
	mov.f32 	%f434, 0f40490FDB;
	div.rn.f32 	%f95, %f434, %f94;
	sub.f32 	%f96, %f93, %f95;
	abs.f32 	%f652, %f96;
	setp.lt.f32 	%p135, %f652, 0f40C90FDB;
	@%p135 bra 	$L__BB0_148;
	setp.gtu.f32 	%p136, %f652, 0f4C490FDB;
	@%p136 bra 	$L__BB0_145;
	mov.f32 	%f435, 0f40C90FDB;
	div.approx.f32 	%f436, %f652, %f435;
	cvt.rzi.f32.f32 	%f650, %f436;
	fma.rn.f32 	%f99, %f650, 0fC0C90FDB, %f652;
	mov.b32 	%r120, %f99;
	setp.lt.u32 	%p137, %r120, 1086918619;
	@%p137 bra 	$L__BB0_144;
	setp.lt.u32 	%p138, %r120, -2147483647;
	@%p138 bra 	$L__BB0_142;
	add.f32 	%f440, %f650, 0fBF800000;
	setp.lt.f32 	%p141, %f99, 0fC0C90FDB;
	add.f32 	%f441, %f440, 0fBF800000;
	selp.f32 	%f650, %f441, %f440, %p141;
	bra.uni 	$L__BB0_144;
$L__BB0_142:
	add.f32 	%f650, %f650, 0f3F800000;
	setp.ltu.f32 	%p139, %f99, 0f41490FDB;
	@%p139 bra 	$L__BB0_144;
	add.f32 	%f437, %f650, 0f3F800000;
	fma.rn.f32 	%f438, 0f40C90FDB, 0fC0400000, %f99;
	setp.ge.f32 	%p140, %f438, 0f00000000;
	add.f32 	%f439, %f437, 0f3F800000;
	selp.f32 	%f650, %f439, %f437, %p140;
$L__BB0_144:
	fma.rn.f32 	%f652, %f650, 0fC0C90FDB, %f652;
	bra.uni 	$L__BB0_148;
$L__BB0_145:
	mov.b32 	%r121, %f652;
	and.b32  	%r284, %r121, 8388607;
	or.b32  	%r360, %r284, 1065353216;
	mov.b32 	%f651, %r360;
	and.b32  	%r285, %r121, -8388608;
	add.s32 	%r361, %r285, -1082130432;
	setp.eq.s32 	%p142, %r361, 0;
	@%p142 bra 	$L__BB0_147;
$L__BB0_146:
	min.u32 	%r286, %r361, 192937984;
	add.s32 	%r287, %r360, %r286;
	mov.b32 	%f442, %r287;
	mul.f32 	%f443, %f442, 0f3F22F983;
	fma.rn.f32 	%f444, %f443, 0fBFC90FDB, %f442;
	fma.rn.f32 	%f445, %f444, 0f3F22F983, %f443;
	fma.rn.f32 	%f446, %f445, 0fBFC90FDB, %f442;
	mov.f32 	%f447, 0f3F22F983;
	fma.rz.f32 	%f448, %f446, %f447, %f445;
	cvt.rzi.f32.f32 	%f449, %f448;
	fma.rn.f32 	%f651, %f449, 0fBFC90FDB, %f442;
	sub.s32 	%r361, %r361, %r286;
	mov.b32 	%r360, %f651;
	setp.ne.s32 	%p143, %r361, 0;
	setp.ne.s32 	%p144, %r360, 0;
	and.pred  	%p145, %p143, %p144;
	@%p145 bra 	$L__BB0_146;
$L__BB0_147:
	setp.gt.u32 	%p146, %r121, 2139095039;
	selp.f32 	%f451, 0f7FFFFFFF, 0f4C000000, %p146;
	mul.f32 	%f452, %f651, 0f34000000;
	mul.f32 	%f652, %f451, %f452;
$L__BB0_148:
	abs.f32 	%f453, %f652;
	setp.nan.f32 	%p147, %f453, %f453;
	copysign.f32 	%f454, %f96, %f652;
	selp.f32 	%f455, %f652, %f454, %p147;
	setp.lt.f32 	%p148, %f455, 0f00000000;
	add.f32 	%f456, %f455, 0f40C90FDB;
	selp.f32 	%f457, %f456, %f455, %p148;
	st.global.f32 	[%rd33+4], %f457;
	add.f32 	%f110, %f93, %f95;
	abs.f32 	%f655, %f110;
	setp.lt.f32 	%p149, %f655, 0f40C90FDB;
	@%p149 bra 	$L__BB0_159;
	setp.gtu.f32 	%p150, %f655, 0f4C490FDB;
	@%p150 bra 	$L__BB0_156;
	mov.f32 	%f458, 0f40C90FDB;
	div.approx.f32 	%f459, %f655, %f458;
	cvt.rzi.f32.f32 	%f653, %f459;
	fma.rn.f32 	%f113, %f653, 0fC0C90FDB, %f655;
	mov.b32 	%r128, %f113;
	setp.lt.u32 	%p151, %r128, 1086918619;
	@%p151 bra 	$L__BB0_155;
	setp.lt.u32 	%p152, %r128, -2147483647;
	@%p152 bra 	$L__BB0_153;
	add.f32 	%f463, %f653, 0fBF800000;
	setp.lt.f32 	%p155, %f113, 0fC0C90FDB;
	add.f32 	%f464, %f463, 0fBF800000;
	selp.f32 	%f653, %f464, %f463, %p155;
	bra.uni 	$L__BB0_155;
$L__BB0_153:
	add.f32 	%f653, %f653, 0f3F800000;
	setp.ltu.f32 	%p153, %f113, 0f41490FDB;
	@%p153 bra 	$L__BB0_155;
	add.f32 	%f460, %f653, 0f3F800000;
	fma.rn.f32 	%f461, 0f40C90FDB, 0fC0400000, %f113;
	setp.ge.f32 	%p154, %f461, 0f00000000;
	add.f32 	%f462, %f460, 0f3F800000;
	selp.f32 	%f653, %f462, %f460, %p154;
$L__BB0_155:
	fma.rn.f32 	%f655, %f653, 0fC0C90FDB, %f655;
	bra.uni 	$L__BB0_159;
$L__BB0_156:
	mov.b32 	%r129, %f655;
	and.b32  	%r288, %r129, 8388607;
	or.b32  	%r362, %r288, 1065353216;
	mov.b32 	%f654, %r362;
	and.b32  	%r289, %r129, -8388608;
	add.s32 	%r363, %r289, -1082130432;
	setp.eq.s32 	%p156, %r363, 0;
	@%p156 bra 	$L__BB0_158;
$L__BB0_157:
	min.u32 	%r290, %r363, 192937984;
	add.s32 	%r291, %r362, %r290;
	mov.b32 	%f465, %r291;
	mul.f32 	%f466, %f465, 0f3F22F983;
	fma.rn.f32 	%f467, %f466, 0fBFC90FDB, %f465;
	fma.rn.f32 	%f468, %f467, 0f3F22F983, %f466;
	fma.rn.f32 	%f469, %f468, 0fBFC90FDB, %f465;
	mov.f32 	%f470, 0f3F22F983;
	fma.rz.f32 	%f471, %f469, %f470, %f468;
	cvt.rzi.f32.f32 	%f472, %f471;
	fma.rn.f32 	%f654, %f472, 0fBFC90FDB, %f465;
	sub.s32 	%r363, %r363, %r290;
	mov.b32 	%r362, %f654;
	setp.ne.s32 	%p157, %r363, 0;
	setp.ne.s32 	%p158, %r362, 0;
	and.pred  	%p159, %p157, %p158;
	@%p159 bra 	$L__BB0_157;
$L__BB0_158:
	setp.gt.u32 	%p160, %r129, 2139095039;
	selp.f32 	%f474, 0f7FFFFFFF, 0f4C000000, %p160;
	mul.f32 	%f475, %f654, 0f34000000;
	mul.f32 	%f655, %f474, %f475;
$L__BB0_159:
	abs.f32 	%f476, %f655;
	setp.nan.f32 	%p161, %f476, %f476;
	copysign.f32 	%f477, %f110, %f655;
	selp.f32 	%f478, %f655, %f477, %p161;
	setp.lt.f32 	%p162, %f478, 0f00000000;
	add.f32 	%f479, %f478, 0f40C90FDB;
	selp.f32 	%f480, %f479, %f478, %p162;
	st.global.f32 	[%rd33], %f480;
	st.global.u32 	[%rd34+8], %r111;
	ld.global.f32 	%f481, [%rd34+4];
	ld.global.f32 	%f482, [%rd34];
	setp.lt.f32 	%p163, %f482, %f481;
	add.f32 	%f483, %f482, 0f40C90FDB;
	selp.f32 	%f484, %f483, %f482, %p163;
	add.f32 	%f485, %f481, %f484;
	mul.f32 	%f124, %f485, 0f3F000000;
	abs.f32 	%f658, %f124;
	setp.lt.f32 	%p164, %f658, 0f40C90FDB;
	@%p164 bra 	$L__BB0_170;
	setp.gtu.f32 	%p165, %f658, 0f4C490FDB;
	@%p165 bra 	$L__BB0_167;
	mov.f32 	%f486, 0f40C90FDB;
	div.approx.f32 	%f487, %f658, %f486;
	cvt.rzi.f32.f32 	%f656, %f487;
	fma.rn.f32 	%f127, %f656, 0fC0C90FDB, %f658;
	mov.b32 	%r136, %f127;
	setp.lt.u32 	%p166, %r136, 1086918619;
	@%p166 bra 	$L__BB0_166;
	setp.lt.u32 	%p167, %r136, -2147483647;
	@%p167 bra 	$L__BB0_164;
	add.f32 	%f491, %f656, 0fBF800000;
	setp.lt.f32 	%p170, %f127, 0fC0C90FDB;
	add.f32 	%f492, %f491, 0fBF800000;
	selp.f32 	%f656, %f492, %f491, %p170;
	bra.uni 	$L__BB0_166;
$L__BB0_164:
	add.f32 	%f656, %f656, 0f3F800000;
	setp.ltu.f32 	%p168, %f127, 0f41490FDB;
	@%p168 bra 	$L__BB0_166;
	add.f32 	%f488, %f656, 0f3F800000;
	fma.rn.f32 	%f489, 0f40C90FDB, 0fC0400000, %f127;
	setp.ge.f32 	%p169, %f489, 0f00000000;
	add.f32 	%f490, %f488, 0f3F800000;
	selp.f32 	%f656, %f490, %f488, %p169;
$L__BB0_166:
	fma.rn.f32 	%f658, %f656, 0fC0C90FDB, %f658;
	bra.uni 	$L__BB0_170;
$L__BB0_167:
	mov.b32 	%r137, %f658;
	and.b32  	%r292, %r137, 8388607;
	or.b32  	%r364, %r292, 1065353216;
	mov.b32 	%f657, %r364;
	and.b32  	%r293, %r137, -8388608;
	add.s32 	%r365, %r293, -1082130432;
	setp.eq.s32 	%p171, %r365, 0;
	@%p171 bra 	$L__BB0_169;
$L__BB0_168:
	min.u32 	%r294, %r365, 192937984;
	add.s32 	%r295, %r364, %r294;
	mov.b32 	%f493, %r295;
	mul.f32 	%f494, %f493, 0f3F22F983;
	fma.rn.f32 	%f495, %f494, 0fBFC90FDB, %f493;
	fma.rn.f32 	%f496, %f495, 0f3F22F983, %f494;
	fma.rn.f32 	%f497, %f496, 0fBFC90FDB, %f493;
	mov.f32 	%f498, 0f3F22F983;
	fma.rz.f32 	%f499, %f497, %f498, %f496;
	cvt.rzi.f32.f32 	%f500, %f499;
	fma.rn.f32 	%f657, %f500, 0fBFC90FDB, %f493;
	sub.s32 	%r365, %r365, %r294;
	mov.b32 	%r364, %f657;
	setp.ne.s32 	%p172, %r365, 0;
	setp.ne.s32 	%p173, %r364, 0;
	and.pred  	%p174, %p172, %p173;
	@%p174 bra 	$L__BB0_168;
$L__BB0_169:
	setp.gt.u32 	%p175, %r137, 2139095039;
	selp.f32 	%f502, 0f7FFFFFFF, 0f4C000000, %p175;
	mul.f32 	%f503, %f657, 0f34000000;
	mul.f32 	%f658, %f502, %f503;
$L__BB0_170:
	abs.f32 	%f504, %f658;
	setp.nan.f32 	%p176, %f504, %f504;
	copysign.f32 	%f505, %f124, %f658;
	selp.f32 	%f506, %f658, %f505, %p176;
	setp.lt.f32 	%p177, %f506, 0f00000000;
	add.f32 	%f507, %f506, 0f40C90FDB;
	selp.f32 	%f138, %f507, %f506, %p177;
	sub.f32 	%f139, %f138, %f95;
	abs.f32 	%f661, %f139;
	setp.lt.f32 	%p178, %f661, 0f40C90FDB;
	@%p178 bra 	$L__BB0_181;
	setp.gtu.f32 	%p179, %f661, 0f4C490FDB;
	@%p179 bra 	$L__BB0_178;
	mov.f32 	%f508, 0f40C90FDB;
	div.approx.f32 	%f509, %f661, %f508;
	cvt.rzi.f32.f32 	%f659, %f509;
	fma.rn.f32 	%f142, %f659, 0fC0C90FDB, %f661;
	mov.b32 	%r144, %f142;
	setp.lt.u32 	%p180, %r144, 1086918619;
	@%p180 bra 	$L__BB0_177;
	setp.lt.u32 	%p181, %r144, -2147483647;
	@%p181 bra 	$L__BB0_175;
	add.f32 	%f513, %f659, 0fBF800000;
	setp.lt.f32 	%p184, %f142, 0fC0C90FDB;
	add.f32 	%f514, %f513, 0fBF800000;
	selp.f32 	%f659, %f514, %f513, %p184;
	bra.uni 	$L__BB0_177;
$L__BB0_175:
	add.f32 	%f659, %f659, 0f3F800000;
	setp.ltu.f32 	%p182, %f142, 0f41490FDB;
	@%p182 bra 	$L__BB0_177;
	add.f32 	%f510, %f659, 0f3F800000;
	fma.rn.f32 	%f511, 0f40C90FDB, 0fC0400000, %f142;
	setp.ge.f32 	%p183, %f511, 0f00000000;
	add.f32 	%f512, %f510, 0f3F800000;
	selp.f32 	%f659, %f512, %f510, %p183;
$L__BB0_177:
	fma.rn.f32 	%f661, %f659, 0fC0C90FDB, %f661;
	bra.uni 	$L__BB0_181;
$L__BB0_178:
	mov.b32 	%r145, %f661;
	and.b32  	%r296, %r145, 8388607;
	or.b32  	%r366, %r296, 1065353216;
	mov.b32 	%f660, %r366;
	and.b32  	%r297, %r145, -8388608;
	add.s32 	%r367, %r297, -1082130432;
	setp.eq.s32 	%p185, %r367, 0;
	@%p185 bra 	$L__BB0_180;
$L__BB0_179:
	min.u32 	%r298, %r367, 192937984;
	add.s32 	%r299, %r366, %r298;
	mov.b32 	%f515, %r299;
	mul.f32 	%f516, %f515, 0f3F22F983;
	fma.rn.f32 	%f517, %f516, 0fBFC90FDB, %f515;
	fma.rn.f32 	%f518, %f517, 0f3F22F983, %f516;
	fma.rn.f32 	%f519, %f518, 0fBFC90FDB, %f515;
	mov.f32 	%f520, 0f3F22F983;
	fma.rz.f32 	%f521, %f519, %f520, %f518;
	cvt.rzi.f32.f32 	%f522, %f521;
	fma.rn.f32 	%f660, %f522, 0fBFC90FDB, %f515;
	sub.s32 	%r367, %r367, %r298;
	mov.b32 	%r366, %f660;
	setp.ne.s32 	%p186, %r367, 0;
	setp.ne.s32 	%p187, %r366, 0;
	and.pred  	%p188, %p186, %p187;
	@%p188 bra 	$L__BB0_179;
$L__BB0_180:
	setp.gt.u32 	%p189, %r145, 2139095039;
	selp.f32 	%f524, 0f7FFFFFFF, 0f4C000000, %p189;
	mul.f32 	%f525, %f660, 0f34000000;
	mul.f32 	%f661, %f524, %f525;
$L__BB0_181:
	abs.f32 	%f526, %f661;
	setp.nan.f32 	%p190, %f526, %f526;
	copysign.f32 	%f527, %f139, %f661;
	selp.f32 	%f528, %f661, %f527, %p190;
	setp.lt.f32 	%p191, %f528, 0f00000000;
	add.f32 	%f529, %f528, 0f40C90FDB;
	selp.f32 	%f153, %f529, %f528, %p191;
	st.global.f32 	[%rd34+4], %f153;
	add.f32 	%f154, %f138, %f95;
	abs.f32 	%f664, %f154;
	setp.lt.f32 	%p192, %f664, 0f40C90FDB;
	@%p192 bra 	$L__BB0_192;
	setp.gtu.f32 	%p193, %f664, 0f4C490FDB;
	@%p193 bra 	$L__BB0_189;
	mov.f32 	%f530, 0f40C90FDB;
	div.approx.f32 	%f531, %f664, %f530;
	cvt.rzi.f32.f32 	%f662, %f531;
	fma.rn.f32 	%f157, %f662, 0fC0C90FDB, %f664;
	mov.b32 	%r152, %f157;
	setp.lt.u32 	%p194, %r152, 1086918619;
	@%p194 bra 	$L__BB0_188;
	setp.lt.u32 	%p195, %r152, -2147483647;
	@%p195 bra 	$L__BB0_186;
	add.f32 	%f535, %f662, 0fBF800000;
	setp.lt.f32 	%p198, %f157, 0fC0C90FDB;
	add.f32 	%f536, %f535, 0fBF800000;
	selp.f32 	%f662, %f536, %f535, %p198;
	bra.uni 	$L__BB0_188;
$L__BB0_186:
	add.f32 	%f662, %f662, 0f3F800000;
	setp.ltu.f32 	%p196, %f157, 0f41490FDB;
	@%p196 bra 	$L__BB0_188;
	add.f32 	%f532, %f662, 0f3F800000;
	fma.rn.f32 	%f533, 0f40C90FDB, 0fC0400000, %f157;
	setp.ge.f32 	%p197, %f533, 0f00000000;
	add.f32 	%f534, %f532, 0f3F800000;
	selp.f32 	%f662, %f534, %f532, %p197;
$L__BB0_188:
	fma.rn.f32 	%f664, %f662, 0fC0C90FDB, %f664;
	bra.uni 	$L__BB0_192;
$L__BB0_189:
	mov.b32 	%r153, %f664;
	and.b32  	%r300, %r153, 8388607;
	or.b32  	%r368, %r300, 1065353216;
	mov.b32 	%f663, %r368;
	and.b32  	%r301, %r153, -8388608;
	add.s32 	%r369, %r301, -1082130432;
	setp.eq.s32 	%p199, %r369, 0;
	@%p199 bra 	$L__BB0_191;
$L__BB0_190:
	min.u32 	%r302, %r369, 192937984;
	add.s32 	%r303, %r368, %r302;
	mov.b32 	%f537, %r303;
	mul.f32 	%f538, %f537, 0f3F22F983;
	fma.rn.f32 	%f539, %f538, 0fBFC90FDB, %f537;
	fma.rn.f32 	%f540, %f539, 0f3F22F983, %f538;
	fma.rn.f32 	%f541, %f540, 0fBFC90FDB, %f537;
	mov.f32 	%f542, 0f3F22F983;
	fma.rz.f32 	%f543, %f541, %f542, %f540;
	cvt.rzi.f32.f32 	%f544, %f543;
	fma.rn.f32 	%f663, %f544, 0fBFC90FDB, %f537;
	sub.s32 	%r369, %r369, %r302;
	mov.b32 	%r368, %f663;
	setp.ne.s32 	%p200, %r369, 0;
	setp.ne.s32 	%p201, %r368, 0;
	and.pred  	%p202, %p200, %p201;
	@%p202 bra 	$L__BB0_190;
$L__BB0_191:
	setp.gt.u32 	%p203, %r153, 2139095039;
	selp.f32 	%f546, 0f7FFFFFFF, 0f4C000000, %p203;
	mul.f32 	%f547, %f663, 0f34000000;
	mul.f32 	%f664, %f546, %f547;
$L__BB0_192:
	abs.f32 	%f548, %f664;
	setp.nan.f32 	%p204, %f548, %f548;
	copysign.f32 	%f549, %f154, %f664;
	selp.f32 	%f550, %f664, %f549, %p204;
	setp.lt.f32 	%p205, %f550, 0f00000000;
	add.f32 	%f551, %f550, 0f40C90FDB;
	selp.f32 	%f552, %f551, %f550, %p205;
	st.global.f32 	[%rd34], %f552;
	setp.lt.f32 	%p206, %f552, %f153;
	add.f32 	%f553, %f552, 0f40C90FDB;
	selp.f32 	%f554, %f553, %f552, %p206;
	add.f32 	%f555, %f153, %f554;
	mul.f32 	%f168, %f555, 0f3F000000;
	abs.f32 	%f667, %f168;
	setp.lt.f32 	%p207, %f667, 0f40C90FDB;
	@%p207 bra 	$L__BB0_203;
	setp.gtu.f32 	%p208, %f667, 0f4C490FDB;
	@%p208 bra 	$L__BB0_200;
	mov.f32 	%f556, 0f40C90FDB;
	div.approx.f32 	%f557, %f667, %f556;
	cvt.rzi.f32.f32 	%f665, %f557;
	fma.rn.f32 	%f171, %f665, 0fC0C90FDB, %f667;
	mov.b32 	%r160, %f171;
	setp.lt.u32 	%p209, %r160, 1086918619;
	@%p209 bra 	$L__BB0_199;
	setp.lt.u32 	%p210, %r160, -2147483647;
	@%p210 bra 	$L__BB0_197;
	add.f32 	%f561, %f665, 0fBF800000;
	setp.lt.f32 	%p213, %f171, 0fC0C90FDB;
	add.f32 	%f562, %f561, 0fBF800000;
	selp.f32 	%f665, %f562, %f561, %p213;
	bra.uni 	$L__BB0_199;
$L__BB0_197:
	add.f32 	%f665, %f665, 0f3F800000;
	setp.ltu.f32 	%p211, %f171, 0f41490FDB;
	@%p211 bra 	$L__BB0_199;
	add.f32 	%f558, %f665, 0f3F800000;
	fma.rn.f32 	%f559, 0f40C90FDB, 0fC0400000, %f171;
	setp.ge.f32 	%p212, %f559, 0f00000000;
	add.f32 	%f560, %f558, 0f3F800000;
	selp.f32 	%f665, %f560, %f558, %p212;
$L__BB0_199:
	fma.rn.f32 	%f667, %f665, 0fC0C90FDB, %f667;
	bra.uni 	$L__BB0_203;
$L__BB0_200:
	mov.b32 	%r161, %f667;
	and.b32  	%r304, %r161, 8388607;
	or.b32  	%r370, %r304, 1065353216;
	mov.b32 	%f666, %r370;
	and.b32  	%r305, %r161, -8388608;
	add.s32 	%r371, %r305, -1082130432;
	setp.eq.s32 	%p214, %r371, 0;
	@%p214 bra 	$L__BB0_202;
$L__BB0_201:
	min.u32 	%r306, %r371, 192937984;
	add.s32 	%r307, %r370, %r306;
	mov.b32 	%f563, %r307;
	mul.f32 	%f564, %f563, 0f3F22F983;
	fma.rn.f32 	%f565, %f564, 0fBFC90FDB, %f563;
	fma.rn.f32 	%f566, %f565, 0f3F22F983, %f564;
	fma.rn.f32 	%f567, %f566, 0fBFC90FDB, %f563;
	mov.f32 	%f568, 0f3F22F983;
	fma.rz.f32 	%f569, %f567, %f568, %f566;
	cvt.rzi.f32.f32 	%f570, %f569;
	fma.rn.f32 	%f666, %f570, 0fBFC90FDB, %f563;
	sub.s32 	%r371, %r371, %r306;
	mov.b32 	%r370, %f666;
	setp.ne.s32 	%p215, %r371, 0;
	setp.ne.s32 	%p216, %r370, 0;
	and.pred  	%p217, %p215, %p216;
	@%p217 bra 	$L__BB0_201;
$L__BB0_202:
	setp.gt.u32 	%p218, %r161, 2139095039;
	selp.f32 	%f572, 0f7FFFFFFF, 0f4C000000, %p218;
	mul.f32 	%f573, %f666, 0f34000000;
	mul.f32 	%f667, %f572, %f573;
$L__BB0_203:
	abs.f32 	%f574, %f667;
	setp.nan.f32 	%p219, %f574, %f574;
	copysign.f32 	%f575, %f168, %f667;
	selp.f32 	%f576, %f667, %f575, %p219;
	setp.lt.f32 	%p220, %f576, 0f00000000;
	add.f32 	%f577, %f576, 0f40C90FDB;
	selp.f32 	%f578, %f577, %f576, %p220;
	mov.f32 	%f579, 0f40C90FDB;
	div.rn.f32 	%f580, %f579, %f94;
	add.f32 	%f182, %f580, %f578;
	ld.global.u32 	%r308, [%rd33+8];
	cvt.rn.f32.s32 	%f581, %r308;
	mov.f32 	%f582, 0f40490FDB;
	div.rn.f32 	%f183, %f582, %f581;
	sub.f32 	%f184, %f182, %f183;
	abs.f32 	%f670, %f184;
	setp.lt.f32 	%p221, %f670, 0f40C90FDB;
	@%p221 bra 	$L__BB0_214;
	setp.gtu.f32 	%p222, %f670, 0f4C490FDB;
	@%p222 bra 	$L__BB0_211;
	mov.f32 	%f583, 0f40C90FDB;
	div.approx.f32 	%f584, %f670, %f583;
	cvt.rzi.f32.f32 	%f668, %f584;
	fma.rn.f32 	%f187, %f668, 0fC0C90FDB, %f670;
	mov.b32 	%r168, %f187;
	setp.lt.u32 	%p223, %r168, 1086918619;
	@%p223 bra 	$L__BB0_210;
	setp.lt.u32 	%p224, %r168, -2147483647;
	@%p224 bra 	$L__BB0_208;
	add.f32 	%f588, %f668, 0fBF800000;
	setp.lt.f32 	%p227, %f187, 0fC0C90FDB;
	add.f32 	%f589, %f588, 0fBF800000;
	selp.f32 	%f668, %f589, %f588, %p227;
	bra.uni 	$L__BB0_210;
$L__BB0_208:
	add.f32 	%f668, %f668, 0f3F800000;
	setp.ltu.f32 	%p225, %f187, 0f41490FDB;
	@%p225 bra 	$L__BB0_210;
	add.f32 	%f585, %f668, 0f3F800000;
	fma.rn.f32 	%f586, 0f40C90FDB, 0fC0400000, %f187;
	setp.ge.f32 	%p226, %f586, 0f00000000;
	add.f32 	%f587, %f585, 0f3F800000;
	selp.f32 	%f668, %f587, %f585, %p226;
$L__BB0_210:
	fma.rn.f32 	%f670, %f668, 0fC0C90FDB, %f670;
	bra.uni 	$L__BB0_214;
$L__BB0_211:
	mov.b32 	%r169, %f670;
	and.b32  	%r309, %r169, 8388607;
	or.b32  	%r372, %r309, 1065353216;
	mov.b32 	%f669, %r372;
	and.b32  	%r310, %r169, -8388608;
	add.s32 	%r373, %r310, -1082130432;
	setp.eq.s32 	%p228, %r373, 0;
	@%p228 bra 	$L__BB0_213;
$L__BB0_212:
	min.u32 	%r311, %r373, 192937984;
	add.s32 	%r312, %r372, %r311;
	mov.b32 	%f590, %r312;
	mul.f32 	%f591, %f590, 0f3F22F983;
	fma.rn.f32 	%f592, %f591, 0fBFC90FDB, %f590;
	fma.rn.f32 	%f593, %f592, 0f3F22F983, %f591;
	fma.rn.f32 	%f594, %f593, 0fBFC90FDB, %f590;
	mov.f32 	%f595, 0f3F22F983;
	fma.rz.f32 	%f596, %f594, %f595, %f593;
	cvt.rzi.f32.f32 	%f597, %f596;
	fma.rn.f32 	%f669, %f597, 0fBFC90FDB, %f590;
	sub.s32 	%r373, %r373, %r311;
	mov.b32 	%r372, %f669;
	setp.ne.s32 	%p229, %r373, 0;
	setp.ne.s32 	%p230, %r372, 0;
	and.pred  	%p231, %p229, %p230;
	@%p231 bra 	$L__BB0_212;
$L__BB0_213:
	setp.gt.u32 	%p232, %r169, 2139095039;
	selp.f32 	%f599, 0f7FFFFFFF, 0f4C000000, %p232;
	mul.f32 	%f600, %f669, 0f34000000;
	mul.f32 	%f670, %f599, %f600;
$L__BB0_214:
	abs.f32 	%f601, %f670;
	setp.nan.f32 	%p233, %f601, %f601;
	copysign.f32 	%f602, %f184, %f670;
	selp.f32 	%f603, %f670, %f602, %p233;
	setp.lt.f32 	%p234, %f603, 0f00000000;
	add.f32 	%f604, %f603, 0f40C90FDB;
	selp.f32 	%f605, %f604, %f603, %p234;
	st.global.f32 	[%rd33+4], %f605;
	add.f32 	%f198, %f183, %f182;
	abs.f32 	%f673, %f198;
	setp.lt.f32 	%p235, %f673, 0f40C90FDB;
	@%p235 bra 	$L__BB0_225;
	setp.gtu.f32 	%p236, %f673, 0f4C490FDB;
	@%p236 bra 	$L__BB0_222;
	mov.f32 	%f606, 0f40C90FDB;
	div.approx.f32 	%f607, %f673, %f606;
	cvt.rzi.f32.f32 	%f671, %f607;
	fma.rn.f32 	%f201, %f671, 0fC0C90FDB, %f673;
	mov.b32 	%r176, %f201;
	setp.lt.u32 	%p237, %r176, 1086918619;
	@%p237 bra 	$L__BB0_221;
	setp.lt.u32 	%p238, %r176, -2147483647;
	@%p238 bra 	$L__BB0_219;
	add.f32 	%f611, %f671, 0fBF800000;
	setp.lt.f32 	%p241, %f201, 0fC0C90FDB;
	add.f32 	%f612, %f611, 0fBF800000;
	selp.f32 	%f671, %f612, %f611, %p241;
	bra.uni 	$L__BB0_221;
$L__BB0_219:
	add.f32 	%f671, %f671, 0f3F800000;
	setp.ltu.f32 	%p239, %f201, 0f41490FDB;
	@%p239 bra 	$L__BB0_221;
	add.f32 	%f608, %f671, 0f3F800000;
	fma.rn.f32 	%f609, 0f40C90FDB, 0fC0400000, %f201;
	setp.ge.f32 	%p240, %f609, 0f00000000;
	add.f32 	%f610, %f608, 0f3F800000;
	selp.f32 	%f671, %f610, %f608, %p240;
$L__BB0_221:
	fma.rn.f32 	%f673, %f671, 0fC0C90FDB, %f673;
	bra.uni 	$L__BB0_225;
$L__BB0_222:
	mov.b32 	%r177, %f673;
	and.b32  	%r313, %r177, 8388607;
	or.b32  	%r374, %r313, 1065353216;
	mov.b32 	%f672, %r374;
	and.b32  	%r314, %r177, -8388608;
	add.s32 	%r375, %r314, -1082130432;
	setp.eq.s32 	%p242, %r375, 0;
	@%p242 bra 	$L__BB0_224;
$L__BB0_223:
	min.u32 	%r315, %r375, 192937984;
	add.s32 	%r316, %r374, %r315;
	mov.b32 	%f613, %r316;
	mul.f32 	%f614, %f613, 0f3F22F983;
	fma.rn.f32 	%f615, %f614, 0fBFC90FDB, %f613;
	fma.rn.f32 	%f616, %f615, 0f3F22F983, %f614;
	fma.rn.f32 	%f617, %f616, 0fBFC90FDB, %f613;
	mov.f32 	%f618, 0f3F22F983;
	fma.rz.f32 	%f619, %f617, %f618, %f616;
	cvt.rzi.f32.f32 	%f620, %f619;
	fma.rn.f32 	%f672, %f620, 0fBFC90FDB, %f613;
	sub.s32 	%r375, %r375, %r315;
	mov.b32 	%r374, %f672;
	setp.ne.s32 	%p243, %r375, 0;
	setp.ne.s32 	%p244, %r374, 0;
	and.pred  	%p245, %p243, %p244;
	@%p245 bra 	$L__BB0_223;
$L__BB0_224:
	setp.gt.u32 	%p246, %r177, 2139095039;
	selp.f32 	%f622, 0f7FFFFFFF, 0f4C000000, %p246;
	mul.f32 	%f623, %f672, 0f34000000;
	mul.f32 	%f673, %f622, %f623;
$L__BB0_225:
	abs.f32 	%f624, %f673;
	setp.nan.f32 	%p247, %f624, %f624;
	copysign.f32 	%f625, %f198, %f673;
	selp.f32 	%f626, %f673, %f625, %p247;
	setp.lt.f32 	%p248, %f626, 0f00000000;
	add.f32 	%f627, %f626, 0f40C90FDB;
	selp.f32 	%f628, %f627, %f626, %p248;
	st.global.f32 	[%rd33], %f628;
	add.s32 	%r344, %r344, 1;
	setp.ne.s32 	%p249, %r344, %r61;
	@%p249 bra 	$L__BB0_67;
$L__BB0_226:
	ld.param.u64 	%rd100, [_Z20pairwise_interactioniPfP5AgentS1_PiPbii_param_1];
	cvta.to.global.u64 	%rd97, %rd100;
	shl.b64 	%rd98, %rd2, 2;
	add.s64 	%rd99, %rd97, %rd98;
	st.global.f32 	[%rd99], %f674;
$L__BB0_227:
	ret;

}


// ===== COMPILED SASS (sm_100) =====

	.target	sm_100

	.elftype	@"ET_EXEC"


//--------------------- .note.nv.tkinfo           --------------------------
	.section	.note.nv.tkinfo,"",@"SHT_NOTE"
	.sectionflags	@"SHF_NOTE_NV_TKINFO"
	.tkinfo
        /*0018*/ 	.word	0x00000002
        /*0030*/ 	.string	""
        /*0030*/ 	.string	"ptxas"
        /*0030*/ 	.string	"Cuda compilation tools, release 13.0, V13.0.88"
        /*0030*/ 	.string	"Build cuda_13.0.r13.0/compiler.36424714_0"
        /*0030*/ 	.string	"-arch sm_100 -m 64 "



//--------------------- .note.nv.cuinfo           --------------------------
	.section	.note.nv.cuinfo,"",@"SHT_NOTE"
	.sectionflags	@"SHF_NOTE_NV_CUINFO"
        /*0018*/ 	.short	0x0002
        /*001a*/ 	.short	0x0064
        /*001c*/ 	.short	0x0082
	.zero		2


//--------------------- .nv.info                  --------------------------
	.section	.nv.info,"",@"SHT_CUDA_INFO"
	.align	4


	//----- nvinfo : EIATTR_REGCOUNT
	.align		4
        /*0000*/ 	.byte	0x04, 0x2f
        /*0002*/ 	.short	(.L_1 - .L_0)
	.align		4
.L_0:
        /*0004*/ 	.word	index@(_Z20pairwise_interactioniPfP5AgentS1_PiPbii)
        /*0008*/ 	.word	0x00000020


	//----- nvinfo : EIATTR_FRAME_SIZE
	.align		4
.L_1:
        /*000c*/ 	.byte	0x04, 0x11
        /*000e*/ 	.short	(.L_3 - .L_2)
	.align		4
.L_2:
        /*0010*/ 	.word	index@($__internal_2_$__cuda_sm3x_div_rn_noftz_f32_slowpath)
        /*0014*/ 	.word	0x00000000


	//----- nvinfo : EIATTR_FRAME_SIZE
	.align		4
.L_3:
        /*0018*/ 	.byte	0x04, 0x11
        /*001a*/ 	.short	(.L_5 - .L_4)
	.align		4
.L_4:
        /*001c*/ 	.word	index@($__internal_1_$__cuda_sm20_rem_u64)
        /*0020*/ 	.word	0x00000000


	//----- nvinfo : EIATTR_FRAME_SIZE
	.align		4
.L_5:
        /*0024*/ 	.byte	0x04, 0x11
        /*0026*/ 	.short	(.L_7 - .L_6)
	.align		4
.L_6:
        /*0028*/ 	.word	index@($__internal_0_$__cuda_sm20_div_u64)
        /*002c*/ 	.word	0x00000000


	//----- nvinfo : EIATTR_FRAME_SIZE
	.align		4
.L_7:
        /*0030*/ 	.byte	0x04, 0x11
        /*0032*/ 	.short	(.L_9 - .L_8)
	.align		4
.L_8:
        /*0034*/ 	.word	index@(_Z20pairwise_interactioniPfP5AgentS1_PiPbii)
        /*0038*/ 	.word	0x00000000


	//----- nvinfo : EIATTR_MIN_STACK_SIZE
	.align		4
.L_9:
        /*003c*/ 	.byte	0x04, 0x12
        /*003e*/ 	.short	(.L_11 - .L_10)
	.align		4
.L_10:
        /*0040*/ 	.word	index@(_Z20pairwise_interactioniPfP5AgentS1_PiPbii)
        /*0044*/ 	.word	0x00000000
.L_11:


//--------------------- .nv.compat                --------------------------
	.section	.nv.compat,"",@"SHT_CUDA_COMPAT_INFO"
	.align	4
        /*0000*/ 	.byte	0x02, 0x09, 0x00, 0x00, 0x02, 0x02, 0x01, 0x00, 0x02, 0x05, 0x05, 0x00, 0x03, 0x07, 0x01, 0x01
        /*0010*/ 	.byte	0x02, 0x03, 0x00, 0x00, 0x02, 0x06, 0x01, 0x00, 0x04, 0x0b, 0x08, 0x00, 0x01, 0x00, 0x00, 0x00
        /*0020*/ 	.byte	0x00, 0x00, 0x00, 0x00


//--------------------- .nv.info._Z20pairwise_interactioniPfP5AgentS1_PiPbii --------------------------
	.section	.nv.info._Z20pairwise_interactioniPfP5AgentS1_PiPbii,"",@"SHT_CUDA_INFO"
	.sectionflags	@""
	.align	4


	//----- nvinfo : EIATTR_CUDA_API_VERSION
	.align		4
        /*0000*/ 	.byte	0x04, 0x37
        /*0002*/ 	.short	(.L_13 - .L_12)
.L_12:
        /*0004*/ 	.word	0x00000082


	//----- nvinfo : EIATTR_KPARAM_INFO
	.align		4
.L_13:
        /*0008*/ 	.byte	0x04, 0x17
        /*000a*/ 	.short	(.L_15 - .L_14)
.L_14:
        /*000c*/ 	.word	0x00000000
        /*0010*/ 	.short	0x0007
        /*0012*/ 	.short	0x0034
        /*0014*/ 	.byte	0x00, 0xf0, 0x11, 0x00


	//----- nvinfo : EIATTR_KPARAM_INFO
	.align		4
.L_15:
        /*0018*/ 	.byte	0x04, 0x17
        /*001a*/ 	.short	(.L_17 - .L_16)
.L_16:
        /*001c*/ 	.word	0x00000000
        /*0020*/ 	.short	0x0006
        /*0022*/ 	.short	0x0030
        /*0024*/ 	.byte	0x00, 0xf0, 0x11, 0x00


	//----- nvinfo : EIATTR_KPARAM_INFO
	.align		4
.L_17:
        /*0028*/ 	.byte	0x04, 0x17
        /*002a*/ 	.short	(.L_19 - .L_18)
.L_18:
        /*002c*/ 	.word	0x00000000
        /*0030*/ 	.short	0x0005
        /*0032*/ 	.short	0x0028
        /*0034*/ 	.byte	0x00, 0xf5, 0x21, 0x00


	//----- nvinfo : EIATTR_KPARAM_INFO
	.align		4
.L_19:
        /*0038*/ 	.byte	0x04, 0x17
        /*003a*/ 	.short	(.L_21 - .L_20)
.L_20:
        /*003c*/ 	.word	0x00000000
        /*0040*/ 	.short	0x0004
        /*0042*/ 	.short	0x0020
        /*0044*/ 	.byte	0x00, 0xf5, 0x21, 0x00


	//----- nvinfo : EIATTR_KPARAM_INFO
	.align		4
.L_21:
        /*0048*/ 	.byte	0x04, 0x17
        /*004a*/ 	.short	(.L_23 - .L_22)
.L_22:
        /*004c*/ 	.word	0x00000000
        /*0050*/ 	.short	0x0003
        /*0052*/ 	.short	0x0018
        /*0054*/ 	.byte	0x00, 0xf5, 0x21, 0x00


	//----- nvinfo : EIATTR_KPARAM_INFO
	.align		4
.L_23:
        /*0058*/ 	.byte	0x04, 0x17
        /*005a*/ 	.short	(.L_25 - .L_24)
.L_24:
        /*005c*/ 	.word	0x00000000
        /*0060*/ 	.short	0x0002
        /*0062*/ 	.short	0x0010
        /*0064*/ 	.byte	0x00, 0xf5, 0x21, 0x00


	//----- nvinfo : EIATTR_KPARAM_INFO
	.align		4
.L_25:
        /*0068*/ 	.byte	0x04, 0x17
        /*006a*/ 	.short	(.L_27 - .L_26)
.L_26:
        /*006c*/ 	.word	0x00000000
        /*0070*/ 	.short	0x0001
        /*0072*/ 	.short	0x0008
        /*0074*/ 	.byte	0x00, 0xf5, 0x21, 0x00


	//----- nvinfo : EIATTR_KPARAM_INFO
	.align		4
.L_27:
        /*0078*/ 	.byte	0x04, 0x17
        /*007a*/ 	.short	(.L_29 - .L_28)
.L_28:
        /*007c*/ 	.word	0x00000000
        /*0080*/ 	.short	0x0000
        /*0082*/ 	.short	0x0000
        /*0084*/ 	.byte	0x00, 0xf0, 0x11, 0x00


	//----- nvinfo : EIATTR_SPARSE_MMA_MASK
	.align		4
.L_29:
        /*0088*/ 	.byte	0x03, 0x50
        /*008a*/ 	.short	0x0000


	//----- nvinfo : EIATTR_MAXREG_COUNT
	.align		4
        /*008c*/ 	.byte	0x03, 0x1b
        /*008e*/ 	.short	0x00ff


	//----- nvinfo : EIATTR_MERCURY_ISA_VERSION
	.align		4
        /*0090*/ 	.byte	0x03, 0x5f
        /*0092*/ 	.short	0x0101


	//----- nvinfo : EIATTR_VRC_CTA_INIT_COUNT
	.align		4
        /*0094*/ 	.byte	0x02, 0x4a
	.zero		1
	.zero		1


	//----- nvinfo : EIATTR_EXIT_INSTR_OFFSETS
	.align		4
        /*0098*/ 	.byte	0x04, 0x1c
        /*009a*/ 	.short	(.L_31 - .L_30)


	//   ....[0]....
.L_30:
        /*009c*/ 	.word	0x00000090


	//   ....[1]....
        /*00a0*/ 	.word	0x00006730


	//----- nvinfo : EIATTR_CRS_STACK_SIZE
	.align		4
.L_31:
        /*00a4*/ 	.byte	0x04, 0x1e
        /*00a6*/ 	.short	(.L_33 - .L_32)
.L_32:
        /*00a8*/ 	.word	0x00000000


	//----- nvinfo : EIATTR_CBANK_PARAM_SIZE
	.align		4
.L_33:
        /*00ac*/ 	.byte	0x03, 0x19
        /*00ae*/ 	.short	0x0038


	//----- nvinfo : EIATTR_PARAM_CBANK
	.align		4
        /*00b0*/ 	.byte	0x04, 0x0a
        /*00b2*/ 	.short	(.L_35 - .L_34)
	.align		4
.L_34:
        /*00b4*/ 	.word	index@(.nv.constant0._Z20pairwise_interactioniPfP5AgentS1_PiPbii)
        /*00b8*/ 	.short	0x0380
        /*00ba*/ 	.short	0x0038


	//----- nvinfo : EIATTR_SW_WAR
	.align		4
.L_35:
        /*00bc*/ 	.byte	0x04, 0x36
        /*00be*/ 	.short	(.L_37 - .L_36)
.L_36:
        /*00c0*/ 	.word	0x00000008
.L_37:


//--------------------- .nv.callgraph             --------------------------
	.section	.nv.callgraph,"",@"SHT_CUDA_CALLGRAPH"
	.align	4
	.sectionentsize	8
	.align		4
        /*0000*/ 	.word	0x00000000
	.align		4
        /*0004*/ 	.word	0xffffffff
	.align		4
        /*0008*/ 	.word	0x00000000
	.align		4
        /*000c*/ 	.word	0xfffffffe
	.align		4
        /*0010*/ 	.word	0x00000000
	.align		4
        /*0014*/ 	.word	0xfffffffd
	.align		4
        /*0018*/ 	.word	0x00000000
	.align		4
        /*001c*/ 	.word	0xfffffffc


//--------------------- .text._Z20pairwise_interactioniPfP5AgentS1_PiPbii --------------------------
	.section	.text._Z20pairwise_interactioniPfP5AgentS1_PiPbii,"ax",@progbits
	.align	128
        .global         _Z20pairwise_interactioniPfP5AgentS1_PiPbii
        .type           _Z20pairwise_interactioniPfP5AgentS1_PiPbii,@function
        .size           _Z20pairwise_interactioniPfP5AgentS1_PiPbii,(.L_x_187 - _Z20pairwise_interactioniPfP5AgentS1_PiPbii)
        .other          _Z20pairwise_interactioniPfP5AgentS1_PiPbii,@"STO_CUDA_ENTRY STV_DEFAULT"
_Z20pairwise_interactioniPfP5AgentS1_PiPbii:
.text._Z20pairwise_interactioniPfP5AgentS1_PiPbii:
[----:B------:R-:W-:Y:S01]  /*0000*/  LDC R1, c[0x0][0x37c] ;  /* 0x0000df00ff017b82 */ /* 0x000fe20000000800 */
[----:B------:R-:W0:Y:S07]  /*0010*/  S2R R7, SR_TID.X ;  /* 0x0000000000077919 */ /* 0x000e2e0000002100 */
[----:B------:R-:W1:Y:S01]  /*0020*/  S2UR UR4, SR_CTAID.X ;  /* 0x00000000000479c3 */ /* 0x000e620000002500 */
[----:B------:R-:W2:Y:S01]  /*0030*/  LDCU UR5, c[0x0][0x3b4] ;  /* 0x00007680ff0577ac */ /* 0x000ea20008000800 */
[----:B-1----:R-:W-:-:S06]  /*0040*/  USHF.L.U32 UR4, UR4, 0xa, URZ ;  /* 0x0000000a04047899 */ /* 0x002fcc00080006ff */
[----:B0-----:R-:W-:Y:S01]  /*0050*/  LOP3.LUT R7, R7, UR4, RZ, 0xfc, !PT ;  /* 0x0000000407077c12 */ /* 0x001fe2000f8efcff */
[----:B--2---:R-:W-:-:S03]  /*0060*/  USHF.R.S32.HI UR4, URZ, 0x1f, UR5 ;  /* 0x0000001fff047899 */ /* 0x004fc60008011405 */
[----:B------:R-:W-:-:S04]  /*0070*/  ISETP.GE.U32.AND P0, PT, R7, UR5, PT ;  /* 0x0000000507007c0c */ /* 0x000fc8000bf06070 */
[----:B------:R-:W-:-:S13]  /*0080*/  ISETP.GE.U32.AND.EX P0, PT, RZ, UR4, PT, P0 ;  /* 0x00000004ff007c0c */ /* 0x000fda000bf06100 */
[----:B------:R-:W-:Y:S05]  /*0090*/  @P0 EXIT ;  /* 0x000000000000094d */ /* 0x000fea0003800000 */
[----:B------:R-:W0:Y:S01]  /*00a0*/  LDCU UR8, c[0x0][0x380] ;  /* 0x00007000ff0877ac */ /* 0x000e220008000800 */
[----:B------:R-:W1:Y:S01]  /*00b0*/  LDC.64 R14, c[0x0][0x3a0] ;  /* 0x0000e800ff0e7b82 */ /* 0x000e620000000a00 */
[----:B------:R-:W2:Y:S01]  /*00c0*/  LDCU.64 UR6, c[0x0][0x390] ;  /* 0x00007200ff0677ac */ /* 0x000ea20008000a00 */
[----:B------:R-:W3:Y:S01]  /*00d0*/  LDCU.64 UR10, c[0x0][0x3a8] ;  /* 0x00007500ff0a77ac */ /* 0x000ee20008000a00 */
[----:B------:R-:W4:Y:S01]  /*00e0*/  LDCU.64 UR14, c[0x0][0x358] ;  /* 0x00006b00ff0e77ac */ /* 0x000f220008000a00 */
[----:B0-----:R-:W-:Y:S02]  /*00f0*/  USHF.R.S32.HI UR4, URZ, 0x1f, UR8 ;  /* 0x0000001fff047899 */ /* 0x001fe40008011408 */
[----:B------:R-:W-:Y:S01]  /*0100*/  IMAD.WIDE.U32 R2, R7, UR8, RZ ;  /* 0x0000000807027c25 */ /* 0x000fe2000f8e00ff */
[----:B------:R-:W-:-:S03]  /*0110*/  UISETP.GE.AND UP0, UPT, UR8, 0x1, UPT ;  /* 0x000000010800788c */ /* 0x000fc6000bf06270 */
[----:B------:R-:W-:Y:S01]  /*0120*/  IMAD R3, R7, UR4, R3 ;  /* 0x0000000407037c24 */ /* 0x000fe2000f8e0203 */
[C---:B--2---:R-:W-:Y:S01]  /*0130*/  LEA R12, P0, R2.reuse, UR6, 0x4 ;  /* 0x00000006020c7c11 */ /* 0x044fe2000f8020ff */
[C---:B-1----:R-:W-:Y:S01]  /*0140*/  IMAD.WIDE.U32 R14, R2.reuse, 0xc, R14 ;  /* 0x0000000c020e7825 */ /* 0x042fe200078e000e */
[C---:B---3--:R-:W-:Y:S02]  /*0150*/  IADD3 R0, P1, PT, R2.reuse, UR10, RZ ;  /* 0x0000000a02007c10 */ /* 0x048fe4000ff3e0ff */
[----:B------:R-:W-:Y:S01]  /*0160*/  LEA.HI.X R13, R2, UR7, R3, 0x4, P0 ;  /* 0x00000007020d7c11 */ /* 0x000fe200080f2403 */
[C---:B------:R-:W-:Y:S01]  /*0170*/  IMAD R5, R3.reuse, 0xc, RZ ;  /* 0x0000000c03057824 */ /* 0x040fe200078e02ff */
[----:B------:R-:W-:-:S03]  /*0180*/  IADD3.X R2, PT, PT, R3, UR11, RZ, P1, !PT ;  /* 0x0000000b03027c10 */ /* 0x000fc60008ffe4ff */
[----:B------:R-:W-:Y:S01]  /*0190*/  IMAD.IADD R15, R15, 0x1, R5 ;  /* 0x000000010f0f7824 */ /* 0x000fe200078e0205 */
[----:B----4-:R-:W-:Y:S06]  /*01a0*/  BRA.U !UP0, `(.L_x_0) ;  /* 0x0000000908907547 */ /* 0x010fec000b800000 */
[----:B------:R-:W-:Y:S02]  /*01b0*/  UISETP.GE.U32.AND UP1, UPT, UR8, 0x8, UPT ;  /* 0x000000080800788c */ /* 0x000fe4000bf26070 */
[----:B------:R-:W-:Y:S01]  /*01c0*/  ULOP3.LUT UR5, UR8, 0x7, URZ, 0xc0, !UPT ;  /* 0x0000000708057892 */ /* 0x000fe2000f8ec0ff */
[----:B------:R-:W-:-:S03]  /*01d0*/  UMOV UR4, URZ ;  /* 0x000000ff00047c82 */ /* 0x000fc60008000000 */
[----:B------:R-:W-:-:S03]  /*01e0*/  UISETP.NE.AND UP2, UPT, UR5, URZ, UPT ;  /* 0x000000ff0500728c */ /* 0x000fc6000bf45270 */
[----:B------:R-:W-:Y:S08]  /*01f0*/  BRA.U !UP1, `(.L_x_1) ;  /* 0x0000000509207547 */ /* 0x000ff0000b800000 */
[----:B------:R-:W-:Y:S01]  /*0200*/  IMAD.MOV.U32 R3, RZ, RZ, RZ ;  /* 0x000000ffff037224 */ /* 0x000fe200078e00ff */
[----:B------:R-:W-:-:S12]  /*0210*/  ULOP3.LUT UR4, UR8, 0x7ffffff8, URZ, 0xc0, !UPT ;  /* 0x7ffffff808047892 */ /* 0x000fd8000f8ec0ff */
.L_x_2:
[----:B0-----:R-:W0:Y:S02]  /*0220*/  LDC.64 R4, c[0x0][0x398] ;  /* 0x0000e600ff047b82 */ /* 0x001e240000000a00 */
[----:B0-----:R-:W-:-:S05]  /*0230*/  IMAD.WIDE.U32 R4, R3, 0x10, R4 ;  /* 0x0000001003047825 */ /* 0x001fca00078e0004 */
[----:B------:R-:W2:Y:S04]  /*0240*/  LDG.E R11, desc[UR14][R4.64] ;  /* 0x0000000e040b7981 */ /* 0x000ea8000c1e1900 */
[----:B------:R-:W3:Y:S04]  /*0250*/  LDG.E R17, desc[UR14][R4.64+0x4] ;  /* 0x0000040e04117981 */ /* 0x000ee8000c1e1900 */
[----:B------:R-:W4:Y:S04]  /*0260*/  LDG.E R19, desc[UR14][R4.64+0x8] ;  /* 0x0000080e04137981 */ /* 0x000f28000c1e1900 */
[----:B------:R-:W5:Y:S01]  /*0270*/  LDG.E R21, desc[UR14][R4.64+0xc] ;  /* 0x00000c0e04157981 */ /* 0x000f62000c1e1900 */
[----:B------:R-:W-:-:S05]  /*0280*/  IMAD.WIDE.U32 R8, R3, 0x10, R12 ;  /* 0x0000001003087825 */ /* 0x000fca00078e000c */
[----:B--2---:R0:W-:Y:S04]  /*0290*/  STG.E desc[UR14][R8.64], R11 ;  /* 0x0000000b08007986 */ /* 0x0041e8000c10190e */
[----:B---3--:R1:W-:Y:S04]  /*02a0*/  STG.E desc[UR14][R8.64+0x4], R17 ;  /* 0x0000041108007986 */ /* 0x0083e8000c10190e */
[----:B----4-:R2:W-:Y:S04]  /*02b0*/  STG.E desc[UR14][R8.64+0x8], R19 ;  /* 0x0000081308007986 */ /* 0x0105e8000c10190e */
[----:B-----5:R3:W-:Y:S04]  /*02c0*/  STG.E desc[UR14][R8.64+0xc], R21 ;  /* 0x00000c1508007986 */ /* 0x0207e8000c10190e */
[----:B------:R-:W4:Y:S04]  /*02d0*/  LDG.E R23, desc[UR14][R4.64+0x10] ;  /* 0x0000100e04177981 */ /* 0x000f28000c1e1900 */
[----:B------:R-:W5:Y:S04]  /*02e0*/  LDG.E R25, desc[UR14][R4.64+0x14] ;  /* 0x0000140e04197981 */ /* 0x000f68000c1e1900 */
[----:B------:R-:W2:Y:S04]  /*02f0*/  LDG.E R27, desc[UR14][R4.64+0x18] ;  /* 0x0000180e041b7981 */ /* 0x000ea8000c1e1900 */
[----:B------:R-:W3:Y:S04]  /*0300*/  LDG.E R29, desc[UR14][R4.64+0x1c] ;  /* 0x00001c0e041d7981 */ /* 0x000ee8000c1e1900 */
[----:B----4-:R4:W-:Y:S04]  /*0310*/  STG.E desc[UR14][R8.64+0x10], R23 ;  /* 0x0000101708007986 */ /* 0x0109e8000c10190e */
[----:B-----5:R5:W-:Y:S04]  /*0320*/  STG.E desc[UR14][R8.64+0x14], R25 ;  /* 0x0000141908007986 */ /* 0x020be8000c10190e */
[----:B--2---:R2:W-:Y:S04]  /*0330*/  STG.E desc[UR14][R8.64+0x18], R27 ;  /* 0x0000181b08007986 */ /* 0x0045e8000c10190e */
[----:B---3--:R3:W-:Y:S04]  /*0340*/  STG.E desc[UR14][R8.64+0x1c], R29 ;  /* 0x00001c1d08007986 */ /* 0x0087e8000c10190e */
[----:B0-----:R-:W4:Y:S04]  /*0350*/  LDG.E R11, desc[UR14][R4.64+0x20] ;  /* 0x0000200e040b7981 */ /* 0x001f28000c1e1900 */
[----:B-1----:R-:W5:Y:S04]  /*0360*/  LDG.E R17, desc[UR14][R4.64+0x24] ;  /* 0x0000240e04117981 */ /* 0x002f68000c1e1900 */
[----:B------:R-:W2:Y:S04]  /*0370*/  LDG.E R19, desc[UR14][R4.64+0x28] ;  /* 0x0000280e04137981 */ /* 0x000ea8000c1e1900 */
[----:B------:R-:W3:Y:S04]  /*0380*/  LDG.E R21, desc[UR14][R4.64+0x2c] ;  /* 0x00002c0e04157981 */ /* 0x000ee8000c1e1900 */
[----:B----4-:R0:W-:Y:S04]  /*0390*/  STG.E desc[UR14][R8.64+0x20], R11 ;  /* 0x0000200b08007986 */ /* 0x0101e8000c10190e */
[----:B-----5:R1:W-:Y:S04]  /*03a0*/  STG.E desc[UR14][R8.64+0x24], R17 ;  /* 0x0000241108007986 */ /* 0x0203e8000c10190e */
[----:B--2---:R2:W-:Y:S04]  /*03b0*/  STG.E desc[UR14][R8.64+0x28], R19 ;  /* 0x0000281308007986 */ /* 0x0045e8000c10190e */
[----:B---3--:R3:W-:Y:S04]  /*03c0*/  STG.E desc[UR14][R8.64+0x2c], R21 ;  /* 0x00002c1508007986 */ /* 0x0087e8000c10190e */
        /* <DEDUP_REMOVED lines=32> */
[----:B------:R-:W2:Y:S04]  /*05d0*/  LDG.E R23, desc[UR14][R4.64+0x70] ;  /* 0x0000700e04177981 */ /* 0x000ea8000c1e1900 */
[----:B------:R-:W3:Y:S04]  /*05e0*/  LDG.E R25, desc[UR14][R4.64+0x74] ;  /* 0x0000740e04197981 */ /* 0x000ee8000c1e1900 */
[----:B------:R-:W4:Y:S04]  /*05f0*/  LDG.E R27, desc[UR14][R4.64+0x78] ;  /* 0x0000780e041b7981 */ /* 0x000f28000c1e1900 */
[----:B------:R-:W5:Y:S01]  /*0600*/  LDG.E R29, desc[UR14][R4.64+0x7c] ;  /* 0x00007c0e041d7981 */ /* 0x000f62000c1e1900 */
[----:B------:R-:W-:-:S04]  /*0610*/  IADD3 R3, PT, PT, R3, 0x8, RZ ;  /* 0x0000000803037810 */ /* 0x000fc80007ffe0ff */
[----:B------:R-:W-:Y:S01]  /*0620*/  ISETP.NE.AND P0, PT, R3, UR4, PT ;  /* 0x0000000403007c0c */ /* 0x000fe2000bf05270 */
[----:B--2---:R0:W-:Y:S04]  /*0630*/  STG.E desc[UR14][R8.64+0x70], R23 ;  /* 0x0000701708007986 */ /* 0x0041e8000c10190e */
[----:B---3--:R0:W-:Y:S04]  /*0640*/  STG.E desc[UR14][R8.64+0x74], R25 ;  /* 0x0000741908007986 */ /* 0x0081e8000c10190e */
[----:B----4-:R0:W-:Y:S04]  /*0650*/  STG.E desc[UR14][R8.64+0x78], R27 ;  /* 0x0000781b08007986 */ /* 0x0101e8000c10190e */
[----:B-----5:R0:W-:Y:S01]  /*0660*/  STG.E desc[UR14][R8.64+0x7c], R29 ;  /* 0x00007c1d08007986 */ /* 0x0201e2000c10190e */
[----:B------:R-:W-:Y:S05]  /*0670*/  @P0 BRA `(.L_x_2) ;  /* 0xfffffff800e80947 */ /* 0x000fea000383ffff */
.L_x_1:
[----:B------:R-:W-:Y:S05]  /*0680*/  BRA.U !UP2, `(.L_x_0) ;  /* 0x000000050a587547 */ /* 0x000fea000b800000 */
[----:B------:R-:W-:Y:S02]  /*0690*/  UISETP.GE.U32.AND UP1, UPT, UR5, 0x4, UPT ;  /* 0x000000040500788c */ /* 0x000fe4000bf26070 */
[----:B------:R-:W-:-:S04]  /*06a0*/  ULOP3.LUT UR9, UR8, 0x3, URZ, 0xc0, !UPT ;  /* 0x0000000308097892 */ /* 0x000fc8000f8ec0ff */
[----:B------:R-:W-:-:S03]  /*06b0*/  UISETP.NE.AND UP2, UPT, UR9, URZ, UPT ;  /* 0x000000ff0900728c */ /* 0x000fc6000bf45270 */
[----:B------:R-:W-:Y:S08]  /*06c0*/  BRA.U !UP1, `(.L_x_3) ;  /* 0x00000001099c7547 */ /* 0x000ff0000b800000 */
[----:B------:R-:W1:Y:S02]  /*06d0*/  LDCU.64 UR6, c[0x0][0x398] ;  /* 0x00007300ff0677ac */ /* 0x000e640008000a00 */
[----:B-1----:R-:W-:-:S06]  /*06e0*/  UIMAD.WIDE.U32 UR6, UR4, 0x10, UR6 ;  /* 0x00000010040678a5 */ /* 0x002fcc000f8e0006 */
[----:B------:R-:W-:Y:S02]  /*06f0*/  IMAD.U32 R4, RZ, RZ, UR6 ;  /* 0x00000006ff047e24 */ /* 0x000fe4000f8e00ff */
[----:B------:R-:W-:-:S05]  /*0700*/  IMAD.U32 R5, RZ, RZ, UR7 ;  /* 0x00000007ff057e24 */ /* 0x000fca000f8e00ff */
[----:B------:R-:W2:Y:S04]  /*0710*/  LDG.E R3, desc[UR14][R4.64] ;  /* 0x0000000e04037981 */ /* 0x000ea8000c1e1900 */
[----:B0-----:R-:W3:Y:S04]  /*0720*/  LDG.E R11, desc[UR14][R4.64+0x4] ;  /* 0x0000040e040b7981 */ /* 0x001ee8000c1e1900 */
[----:B------:R-:W4:Y:S04]  /*0730*/  LDG.E R17, desc[UR14][R4.64+0x8] ;  /* 0x0000080e04117981 */ /* 0x000f28000c1e1900 */
[----:B------:R-:W5:Y:S01]  /*0740*/  LDG.E R19, desc[UR14][R4.64+0xc] ;  /* 0x00000c0e04137981 */ /* 0x000f62000c1e1900 */
[----:B------:R-:W-:-:S05]  /*0750*/  MOV R9, UR4 ;  /* 0x0000000400097c02 */ /* 0x000fca0008000f00 */
        /* <DEDUP_REMOVED lines=25> */
[----:B------:R-:W-:-:S03]  /*08f0*/  UIADD3 UR4, UPT, UPT, UR4, 0x4, URZ ;  /* 0x0000000404047890 */ /* 0x000fc6000fffe0ff */
[----:B--2---:R1:W-:Y:S04]  /*0900*/  STG.E desc[UR14][R8.64+0x30], R21 ;  /* 0x0000301508007986 */ /* 0x0043e8000c10190e */
[----:B---3--:R1:W-:Y:S04]  /*0910*/  STG.E desc[UR14][R8.64+0x34], R23 ;  /* 0x0000341708007986 */ /* 0x0083e8000c10190e */
[----:B----4-:R1:W-:Y:S04]  /*0920*/  STG.E desc[UR14][R8.64+0x38], R25 ;  /* 0x0000381908007986 */ /* 0x0103e8000c10190e */
[----:B-----5:R1:W-:Y:S02]  /*0930*/  STG.E desc[UR14][R8.64+0x3c], R27 ;  /* 0x00003c1b08007986 */ /* 0x0203e4000c10190e */
.L_x_3:
[----:B------:R-:W-:Y:S05]  /*0940*/  BRA.U !UP2, `(.L_x_0) ;  /* 0x000000010aa87547 */ /* 0x000fea000b800000 */
[----:B------:R-:W-:-:S06]  /*0950*/  UISETP.NE.AND UP1, UPT, UR9, 0x1, UPT ;  /* 0x000000010900788c */ /* 0x000fcc000bf25270 */
[----:B------:R-:W-:-:S05]  /*0960*/  PLOP3.LUT P0, PT, PT, PT, UP1, 0x80, 0x8 ;  /* 0x000000000008781c */ /* 0x000fca0003f0f018 */
[----:B------:R-:W2:Y:S02]  /*0970*/  @UP1 LDCU.64 UR6, c[0x0][0x398] ;  /* 0x00007300ff0617ac */ /* 0x000ea40008000a00 */
[----:B--2---:R-:W-:-:S06]  /*0980*/  @UP1 UIMAD.WIDE.U32 UR6, UR4, 0x10, UR6 ;  /* 0x00000010040618a5 */ /* 0x004fcc000f8e0006 */
[----:B01----:R-:W-:Y:S02]  /*0990*/  IMAD.U32 R8, RZ, RZ, UR6 ;  /* 0x00000006ff087e24 */ /* 0x003fe4000f8e00ff */
[----:B------:R-:W-:-:S05]  /*09a0*/  IMAD.U32 R9, RZ, RZ, UR7 ;  /* 0x00000007ff097e24 */ /* 0x000fca000f8e00ff */
[----:B------:R-:W2:Y:S04]  /*09b0*/  @P0 LDG.E R3, desc[UR14][R8.64] ;  /* 0x0000000e08030981 */ /* 0x000ea8000c1e1900 */
[----:B------:R-:W3:Y:S04]  /*09c0*/  @P0 LDG.E R11, desc[UR14][R8.64+0x4] ;  /* 0x0000040e080b0981 */ /* 0x000ee8000c1e1900 */
[----:B------:R-:W4:Y:S04]  /*09d0*/  @P0 LDG.E R17, desc[UR14][R8.64+0x8] ;  /* 0x0000080e08110981 */ /* 0x000f28000c1e1900 */
[----:B------:R-:W5:Y:S01]  /*09e0*/  @P0 LDG.E R19, desc[UR14][R8.64+0xc] ;  /* 0x00000c0e08130981 */ /* 0x000f62000c1e1900 */
[----:B------:R-:W-:-:S05]  /*09f0*/  MOV R5, UR4 ;  /* 0x0000000400057c02 */ /* 0x000fca0008000f00 */
[----:B------:R-:W-:Y:S01]  /*0a00*/  @P0 IMAD.WIDE.U32 R4, R5, 0x10, R12 ;  /* 0x0000001005040825 */ /* 0x000fe200078e000c */
[----:B------:R-:W-:-:S04]  /*0a10*/  ULOP3.LUT UR5, UR8, 0x1, URZ, 0xc0, !UPT ;  /* 0x0000000108057892 */ /* 0x000fc8000f8ec0ff */
[----:B------:R-:W-:-:S11]  /*0a20*/  UISETP.NE.U32.AND UP2, UPT, UR5, 0x1, UPT ;  /* 0x000000010500788c */ /* 0x000fd6000bf45070 */
[----:B------:R-:W0:Y:S01]  /*0a30*/  @!UP2 LDCU.64 UR6, c[0x0][0x398] ;  /* 0x00007300ff06a7ac */ /* 0x000e220008000a00 */
[----:B--2---:R-:W-:Y:S04]  /*0a40*/  @P0 STG.E desc[UR14][R4.64], R3 ;  /* 0x0000000304000986 */ /* 0x004fe8000c10190e */
[----:B---3--:R1:W-:Y:S04]  /*0a50*/  @P0 STG.E desc[UR14][R4.64+0x4], R11 ;  /* 0x0000040b04000986 */ /* 0x0083e8000c10190e */
[----:B----4-:R2:W-:Y:S04]  /*0a60*/  @P0 STG.E desc[UR14][R4.64+0x8], R17 ;  /* 0x0000081104000986 */ /* 0x0105e8000c10190e */
[----:B-----5:R3:W-:Y:S04]  /*0a70*/  @P0 STG.E desc[UR14][R4.64+0xc], R19 ;  /* 0x00000c1304000986 */ /* 0x0207e8000c10190e */
[----:B------:R-:W4:Y:S04]  /*0a80*/  @P0 LDG.E R21, desc[UR14][R8.64+0x10] ;  /* 0x0000100e08150981 */ /* 0x000f28000c1e1900 */
[----:B------:R-:W5:Y:S04]  /*0a90*/  @P0 LDG.E R23, desc[UR14][R8.64+0x14] ;  /* 0x0000140e08170981 */ /* 0x000f68000c1e1900 */
[----:B------:R-:W2:Y:S04]  /*0aa0*/  @P0 LDG.E R25, desc[UR14][R8.64+0x18] ;  /* 0x0000180e08190981 */ /* 0x000ea8000c1e1900 */
[----:B------:R-:W3:Y:S01]  /*0ab0*/  @P0 LDG.E R27, desc[UR14][R8.64+0x1c] ;  /* 0x00001c0e081b0981 */ /* 0x000ee2000c1e1900 */
[----:B------:R-:W-:Y:S01]  /*0ac0*/  @UP1 UIADD3 UR4, UPT, UPT, UR4, 0x2, URZ ;  /* 0x0000000204041890 */ /* 0x000fe2000fffe0ff */
[----:B------:R-:W-:-:S03]  /*0ad0*/  PLOP3.LUT P1, PT, PT, PT, UP2, 0x80, 0x8 ;  /* 0x000000000008781c */ /* 0x000fc60003f2f028 */
[----:B0-----:R-:W-:-:S06]  /*0ae0*/  @!UP2 UIMAD.WIDE.U32 UR6, UR4, 0x10, UR6 ;  /* 0x000000100406a8a5 */ /* 0x001fcc000f8e0006 */
[----:B------:R-:W-:Y:S02]  /*0af0*/  IMAD.U32 R10, RZ, RZ, UR6 ;  /* 0x00000006ff0a7e24 */ /* 0x000fe4000f8e00ff */
[----:B-1----:R-:W-:Y:S01]  /*0b00*/  IMAD.U32 R11, RZ, RZ, UR7 ;  /* 0x00000007ff0b7e24 */ /* 0x002fe2000f8e00ff */
[----:B----4-:R4:W-:Y:S04]  /*0b10*/  @P0 STG.E desc[UR14][R4.64+0x10], R21 ;  /* 0x0000101504000986 */ /* 0x0109e8000c10190e */
[----:B-----5:R4:W-:Y:S04]  /*0b20*/  @P0 STG.E desc[UR14][R4.64+0x14], R23 ;  /* 0x0000141704000986 */ /* 0x0209e8000c10190e */
[----:B--2---:R4:W-:Y:S04]  /*0b30*/  @P0 STG.E desc[UR14][R4.64+0x18], R25 ;  /* 0x0000181904000986 */ /* 0x0049e8000c10190e */
[----:B---3--:R4:W-:Y:S04]  /*0b40*/  @P0 STG.E desc[UR14][R4.64+0x1c], R27 ;  /* 0x00001c1b04000986 */ /* 0x0089e8000c10190e */
[----:B------:R-:W2:Y:S04]  /*0b50*/  @!P1 LDG.E R3, desc[UR14][R10.64] ;  /* 0x0000000e0a039981 */ /* 0x000ea8000c1e1900 */
[----:B------:R-:W3:Y:S04]  /*0b60*/  @!P1 LDG.E R17, desc[UR14][R10.64+0x4] ;  /* 0x0000040e0a119981 */ /* 0x000ee8000c1e1900 */
[----:B------:R-:W5:Y:S04]  /*0b70*/  @!P1 LDG.E R19, desc[UR14][R10.64+0x8] ;  /* 0x0000080e0a139981 */ /* 0x000f68000c1e1900 */
[----:B------:R-:W4:Y:S01]  /*0b80*/  @!P1 LDG.E R29, desc[UR14][R10.64+0xc] ;  /* 0x00000c0e0a1d9981 */ /* 0x000f22000c1e1900 */
[----:B------:R-:W-:-:S05]  /*0b90*/  MOV R9, UR4 ;  /* 0x0000000400097c02 */ /* 0x000fca0008000f00 */
[----:B------:R-:W-:-:S05]  /*0ba0*/  @!P1 IMAD.WIDE.U32 R8, R9, 0x10, R12 ;  /* 0x0000001009089825 */ /* 0x000fca00078e000c */
[----:B--2---:R2:W-:Y:S04]  /*0bb0*/  @!P1 STG.E desc[UR14][R8.64], R3 ;  /* 0x0000000308009986 */ /* 0x0045e8000c10190e */
[----:B---3--:R2:W-:Y:S04]  /*0bc0*/  @!P1 STG.E desc[UR14][R8.64+0x4], R17 ;  /* 0x0000041108009986 */ /* 0x0085e8000c10190e */
[----:B-----5:R2:W-:Y:S04]  /*0bd0*/  @!P1 STG.E desc[UR14][R8.64+0x8], R19 ;  /* 0x0000081308009986 */ /* 0x0205e8000c10190e */
[----:B----4-:R2:W-:Y:S02]  /*0be0*/  @!P1 STG.E desc[UR14][R8.64+0xc], R29 ;  /* 0x00000c1d08009986 */ /* 0x0105e4000c10190e */
.L_x_0:
[----:B------:R-:W3:Y:S01]  /*0bf0*/  LDC R4, c[0x0][0x3b0] ;  /* 0x0000ec00ff047b82 */ /* 0x000ee20000000800 */
[----:B------:R-:W-:Y:S01]  /*0c00*/  UMOV UR4, 0x1 ;  /* 0x0000000100047882 */ /* 0x000fe20000000000 */
[----:B------:R-:W-:Y:S01]  /*0c10*/  UMOV UR5, 0x0 ;  /* 0x0000000000057882 */ /* 0x000fe20000000000 */
[----:B---3--:R-:W-:-:S05]  /*0c20*/  IMAD.SHL.U32 R4, R4, 0x200000, RZ ;  /* 0x0020000004047824 */ /* 0x008fca00078e00ff */
[----:B-12---:R-:W-:-:S04]  /*0c30*/  IADD3 R3, P0, PT, R7, R4, RZ ;  /* 0x0000000407037210 */ /* 0x006fc80007f1e0ff */
[----:B------:R-:W-:Y:S01]  /*0c40*/  LEA.HI.X.SX32 R4, R4, RZ, 0x1, P0 ;  /* 0x000000ff04047211 */ /* 0x000fe200000f0eff */
[----:B------:R-:W-:Y:S08]  /*0c50*/  BRA.U !UP0, `(.L_x_4) ;  /* 0x0000000108687547 */ /* 0x000ff0000b800000 */
[----:B------:R-:W-:Y:S02]  /*0c60*/  UISETP.GE.U32.AND UP2, UPT, UR8, 0x4, UPT ;  /* 0x000000040800788c */ /* 0x000fe4000bf46070 */
[----:B------:R-:W-:Y:S01]  /*0c70*/  ULOP3.LUT UR10, UR8, 0x3, URZ, 0xc0, !UPT ;  /* 0x00000003080a7892 */ /* 0x000fe2000f8ec0ff */
[----:B------:R-:W-:Y:S01]  /*0c80*/  UMOV UR5, 0x1 ;  /* 0x0000000100057882 */ /* 0x000fe20000000000 */
[----:B------:R-:W-:Y:S02]  /*0c90*/  UMOV UR6, 0x1 ;  /* 0x0000000100067882 */ /* 0x000fe40000000000 */
[----:B------:R-:W-:-:S03]  /*0ca0*/  UISETP.NE.AND UP1, UPT, UR10, URZ, UPT ;  /* 0x000000ff0a00728c */ /* 0x000fc6000bf25270 */
[----:B------:R-:W-:Y:S08]  /*0cb0*/  BRA.U !UP2, `(.L_x_5) ;  /* 0x000000010a2c7547 */ /* 0x000ff0000b800000 */
[----:B------:R-:W-:Y:S01]  /*0cc0*/  ULOP3.LUT UR7, UR8, 0x7ffffffc, URZ, 0xc0, !UPT ;  /* 0x7ffffffc08077892 */ /* 0x000fe2000f8ec0ff */
[----:B------:R-:W-:-:S11]  /*0cd0*/  UMOV UR5, 0x1 ;  /* 0x0000000100057882 */ /* 0x000fd60000000000 */
.L_x_6:
[----:B------:R-:W-:Y:S02]  /*0ce0*/  UIADD3 UR9, UPT, UPT, UR5, 0x3, URZ ;  /* 0x0000000305097890 */ /* 0x000fe4000fffe0ff */
[----:B------:R-:W-:Y:S02]  /*0cf0*/  UIMAD UR6, UR6, UR5, URZ ;  /* 0x00000005060672a4 */ /* 0x000fe4000f8e02ff */
[----:B------:R-:W-:Y:S02]  /*0d00*/  UISETP.NE.AND UP2, UPT, UR9, UR7, UPT ;  /* 0x000000070900728c */ /* 0x000fe4000bf45270 */
[----:B------:R-:W-:Y:S02]  /*0d10*/  UIADD3 UR4, UPT, UPT, UR5, 0x2, URZ ;  /* 0x0000000205047890 */ /* 0x000fe4000fffe0ff */
[----:B------:R-:W-:Y:S02]  /*0d20*/  UIMAD UR6, UR6, UR5, UR6 ;  /* 0x00000005060672a4 */ /* 0x000fe4000f8e0206 */
[----:B------:R-:W-:-:S02]  /*0d30*/  UIADD3 UR5, UPT, UPT, UR5, 0x4, URZ ;  /* 0x0000000405057890 */ /* 0x000fc4000fffe0ff */
[----:B------:R-:W-:-:S04]  /*0d40*/  UIMAD UR6, UR6, UR4, URZ ;  /* 0x00000004060672a4 */ /* 0x000fc8000f8e02ff */
[----:B------:R-:W-:Y:S01]  /*0d50*/  UIMAD UR6, UR6, UR9, URZ ;  /* 0x00000009060672a4 */ /* 0x000fe2000f8e02ff */
[----:B------:R-:W-:Y:S11]  /*0d60*/  BRA.U UP2, `(.L_x_6) ;  /* 0xfffffffd02dc7547 */ /* 0x000ff6000b83ffff */
.L_x_5:
[----:B------:R-:W-:Y:S05]  /*0d70*/  BRA.U !UP1, `(.L_x_7) ;  /* 0x0000000109187547 */ /* 0x000fea000b800000 */
[----:B------:R-:W-:-:S05]  /*0d80*/  UMOV UR4, URZ ;  /* 0x000000ff00047c82 */ /* 0x000fca0008000000 */
.L_x_8:
[----:B------:R-:W-:Y:S02]  /*0d90*/  UIADD3 UR4, UPT, UPT, UR4, 0x1, URZ ;  /* 0x0000000104047890 */ /* 0x000fe4000fffe0ff */
[----:B------:R-:W-:Y:S02]  /*0da0*/  UIMAD UR6, UR6, UR5, URZ ;  /* 0x00000005060672a4 */ /* 0x000fe4000f8e02ff */
[----:B------:R-:W-:Y:S02]  /*0db0*/  UISETP.NE.AND UP1, UPT, UR4, UR10, UPT ;  /* 0x0000000a0400728c */ /* 0x000fe4000bf25270 */
[----:B------:R-:W-:-:S07]  /*0dc0*/  UIADD3 UR5, UPT, UPT, UR5, 0x1, URZ ;  /* 0x0000000105057890 */ /* 0x000fce000fffe0ff */
[----:B------:R-:W-:Y:S05]  /*0dd0*/  BRA.U UP1, `(.L_x_8) ;  /* 0xfffffffd01ec7547 */ /* 0x000fea000b83ffff */
.L_x_7:
[----:B------:R-:W-:Y:S01]  /*0de0*/  UMOV UR4, UR6 ;  /* 0x0000000600047c82 */ /* 0x000fe20008000000 */
[----:B------:R-:W-:-:S05]  /*0df0*/  UMOV UR5, URZ ;  /* 0x000000ff00057c82 */ /* 0x000fca0008000000 */
.L_x_4:
[----:B------:R-:W-:Y:S01]  /*0e00*/  IMAD.MOV.U32 R6, RZ, RZ, RZ ;  /* 0x000000ffff067224 */ /* 0x000fe200078e00ff */
[----:B------:R-:W-:Y:S06]  /*0e10*/  BRA.U !UP0, `(.L_x_9) ;  /* 0x0000005908347547 */ /* 0x000fec000b800000 */
[----:B------:R-:W-:Y:S02]  /*0e20*/  UIADD3 UR19, UPT, UPT, UR8, -0x1, URZ ;  /* 0xffffffff08137890 */ /* 0x000fe4000fffe0ff */
[----:B------:R-:W-:Y:S02]  /*0e30*/  ULOP3.LUT UR18, UR8, 0x7, URZ, 0xc0, !UPT ;  /* 0x0000000708127892 */ /* 0x000fe4000f8ec0ff */
[----:B------:R-:W-:Y:S01]  /*0e40*/  ULOP3.LUT UR17, UR8, 0x7ffffff8, URZ, 0xc0, !UPT ;  /* 0x7ffffff808117892 */ /* 0x000fe2000f8ec0ff */
[----:B------:R-:W-:Y:S01]  /*0e50*/  UMOV UR10, URZ ;  /* 0x000000ff000a7c82 */ /* 0x000fe20008000000 */
[----:B------:R-:W-:-:S10]  /*0e60*/  UMOV UR11, URZ ;  /* 0x000000ff000b7c82 */ /* 0x000fd40008000000 */
.L_x_42:
[----:B------:R-:W-:Y:S01]  /*0e70*/  UISETP.NE.AND UP0, UPT, UR10, URZ, UPT ;  /* 0x000000ff0a00728c */ /* 0x000fe2000bf05270 */
[----:B------:R-:W-:Y:S01]  /*0e80*/  UMOV UR16, 0x1 ;  /* 0x0000000100107882 */ /* 0x000fe20000000000 */
[----:B------:R-:W-:-:S07]  /*0e90*/  UMOV UR8, URZ ;  /* 0x000000ff00087c82 */ /* 0x000fce0008000000 */
[----:B------:R-:W-:Y:S05]  /*0ea0*/  BRA.U !UP0, `(.L_x_10) ;  /* 0x0000000508107547 */ /* 0x000fea000b800000 */
[----:B------:R-:W-:Y:S01]  /*0eb0*/  UISETP.GT.U32.AND UP0, UPT, UR10, URZ, UPT ;  /* 0x000000ff0a00728c */ /* 0x000fe2000bf04070 */
[----:B------:R-:W-:Y:S01]  /*0ec0*/  UMOV UR16, 0x1 ;  /* 0x0000000100107882 */ /* 0x000fe20000000000 */
[----:B------:R-:W-:Y:S02]  /*0ed0*/  UMOV UR8, URZ ;  /* 0x000000ff00087c82 */ /* 0x000fe40008000000 */
[----:B------:R-:W-:Y:S01]  /*0ee0*/  UISETP.GT.AND.EX UP0, UPT, UR11, URZ, UPT, UP0 ;  /* 0x000000ff0b00728c */ /* 0x000fe2000bf04300 */
[----:B------:R-:W-:Y:S01]  /*0ef0*/  UMOV UR6, URZ ;  /* 0x000000ff00067c82 */ /* 0x000fe20008000000 */
[----:B------:R-:W-:-:S07]  /*0f00*/  UMOV UR7, URZ ;  /* 0x000000ff00077c82 */ /* 0x000fce0008000000 */
[----:B------:R-:W-:Y:S05]  /*0f10*/  BRA.U !UP0, `(.L_x_11) ;  /* 0x0000000108cc7547 */ /* 0x000fea000b800000 */
[----:B------:R-:W-:-:S04]  /*0f20*/  UIADD3 UR9, UP0, UPT, UR10, -UR6, URZ ;  /* 0x800000060a097290 */ /* 0x000fc8000ff1e0ff */
[----:B------:R-:W-:Y:S02]  /*0f30*/  UIADD3.X UR12, UPT, UPT, UR11, ~UR7, URZ, UP0, !UPT ;  /* 0x800000070b0c7290 */ /* 0x000fe400087fe4ff */
[----:B------:R-:W-:Y:S02]  /*0f40*/  UISETP.GT.U32.AND UP1, UPT, UR9, 0x3, UPT ;  /* 0x000000030900788c */ /* 0x000fe4000bf24070 */
[----:B------:R-:W-:Y:S02]  /*0f50*/  UPLOP3.LUT UP0, UPT, UPT, UPT, UPT, 0x80, 0x8 ;  /* 0x000000000008789c */ /* 0x000fe40003f0f070 */
[----:B------:R-:W-:-:S09]  /*0f60*/  UISETP.GT.AND.EX UP1, UPT, UR12, URZ, UPT, UP1 ;  /* 0x000000ff0c00728c */ /* 0x000fd2000bf24310 */
[----:B------:R-:W-:Y:S05]  /*0f70*/  BRA.U !UP1, `(.L_x_12) ;  /* 0x0000000109647547 */ /* 0x000fea000b800000 */
[----:B------:R-:W-:-:S04]  /*0f80*/  UIADD3 UR20, UP0, UPT, UR10, -0x3, URZ ;  /* 0xfffffffd0a147890 */ /* 0x000fc8000ff1e0ff */
[----:B------:R-:W-:Y:S02]  /*0f90*/  UIADD3.X UR21, UPT, UPT, UR11, -0x1, URZ, UP0, !UPT ;  /* 0xffffffff0b157890 */ /* 0x000fe400087fe4ff */
[----:B------:R-:W-:-:S11]  /*0fa0*/  UPLOP3.LUT UP0, UPT, UPT, UPT, UPT, 0x40, 0x4 ;  /* 0x000000000004789c */ /* 0x000fd60003f0e870 */
.L_x_13:
[----:B------:R-:W-:Y:S02]  /*0fb0*/  UIMAD UR12, UR8, UR4, URZ ;  /* 0x00000004080c72a4 */ /* 0x000fe4000f8e02ff */
[----:B------:R-:W-:Y:S02]  /*0fc0*/  UIMAD.WIDE.U32 UR8, UR16, UR4, URZ ;  /* 0x00000004100872a5 */ /* 0x000fe4000f8e00ff */
[----:B------:R-:W-:Y:S02]  /*0fd0*/  UIMAD UR12, UR5, UR16, UR12 ;  /* 0x00000010050c72a4 */ /* 0x000fe4000f8e020c */
[----:B------:R-:W-:Y:S02]  /*0fe0*/  UIADD3 UR6, UP1, UPT, UR6, 0x4, URZ ;  /* 0x0000000406067890 */ /* 0x000fe4000ff3e0ff */
[----:B------:R-:W-:Y:S02]  /*0ff0*/  UIADD3 UR9, UPT, UPT, UR9, UR12, URZ ;  /* 0x0000000c09097290 */ /* 0x000fe4000fffe0ff */
[----:B------:R-:W-:-:S02]  /*1000*/  UIMAD.WIDE.U32 UR12, UR8, UR4, URZ ;  /* 0x00000004080c72a5 */ /* 0x000fc4000f8e00ff */
[----:B------:R-:W-:Y:S02]  /*1010*/  UIMAD UR9, UR9, UR4, URZ ;  /* 0x00000004090972a4 */ /* 0x000fe4000f8e02ff */
[----:B------:R-:W-:Y:S02]  /*1020*/  UIADD3.X UR7, UPT, UPT, URZ, UR7, URZ, UP1, !UPT ;  /* 0x00000007ff077290 */ /* 0x000fe40008ffe4ff */
[----:B------:R-:W-:Y:S02]  /*1030*/  UIMAD UR8, UR5, UR8, UR9 ;  /* 0x00000008050872a4 */ /* 0x000fe4000f8e0209 */
[----:B------:R-:W-:Y:S02]  /*1040*/  UISETP.GE.U32.AND UP1, UPT, UR6, UR20, UPT ;  /* 0x000000140600728c */ /* 0x000fe4000bf26070 */
[----:B------:R-:W-:Y:S02]  /*1050*/  UIADD3 UR8, UPT, UPT, UR13, UR8, URZ ;  /* 0x000000080d087290 */ /* 0x000fe4000fffe0ff */
[----:B------:R-:W-:-:S02]  /*1060*/  UISETP.GE.AND.EX UP1, UPT, UR7, UR21, UPT, UP1 ;  /* 0x000000150700728c */ /* 0x000fc4000bf26310 */
[----:B------:R-:W-:Y:S02]  /*1070*/  UIMAD UR13, UR8, UR4, URZ ;  /* 0x00000004080d72a4 */ /* 0x000fe4000f8e02ff */
[----:B------:R-:W-:Y:S02]  /*1080*/  UIMAD.WIDE.U32 UR8, UR12, UR4, URZ ;  /* 0x000000040c0872a5 */ /* 0x000fe4000f8e00ff */
[----:B------:R-:W-:-:S04]  /*1090*/  UIMAD UR13, UR5, UR12, UR13 ;  /* 0x0000000c050d72a4 */ /* 0x000fc8000f8e020d */
[----:B------:R-:W-:Y:S02]  /*10a0*/  UIADD3 UR9, UPT, UPT, UR9, UR13, URZ ;  /* 0x0000000d09097290 */ /* 0x000fe4000fffe0ff */
[----:B------:R-:W-:Y:S02]  /*10b0*/  UIMAD.WIDE.U32 UR12, UR8, UR4, URZ ;  /* 0x00000004080c72a5 */ /* 0x000fe4000f8e00ff */
[----:B------:R-:W-:-:S04]  /*10c0*/  UIMAD UR9, UR9, UR4, URZ ;  /* 0x00000004090972a4 */ /* 0x000fc8000f8e02ff */
[----:B------:R-:W-:Y:S01]  /*10d0*/  UIMAD UR9, UR5, UR8, UR9 ;  /* 0x00000008050972a4 */ /* 0x000fe2000f8e0209 */
[----:B------:R-:W-:-:S03]  /*10e0*/  UMOV UR16, UR12 ;  /* 0x0000000c00107c82 */ /* 0x000fc60008000000 */
[----:B------:R-:W-:Y:S01]  /*10f0*/  UIADD3 UR8, UPT, UPT, UR13, UR9, URZ ;  /* 0x000000090d087290 */ /* 0x000fe2000fffe0ff */
[----:B------:R-:W-:Y:S11]  /*1100*/  BRA.U !UP1, `(.L_x_13) ;  /* 0xfffffffd09a87547 */ /* 0x000ff6000b83ffff */
.L_x_12:
[----:B------:R-:W-:-:S04]  /*1110*/  UIADD3 UR9, UP1, UPT, UR10, -UR6, URZ ;  /* 0x800000060a097290 */ /* 0x000fc8000ff3e0ff */
[----:B------:R-:W-:Y:S02]  /*1120*/  UIADD3.X UR12, UPT, UPT, UR11, ~UR7, URZ, UP1, !UPT ;  /* 0x800000070b0c7290 */ /* 0x000fe40008ffe4ff */
[----:B------:R-:W-:-:S04]  /*1130*/  UISETP.GT.U32.AND UP1, UPT, UR9, 0x1, UPT ;  /* 0x000000010900788c */ /* 0x000fc8000bf24070 */
[----:B------:R-:W-:-:S09]  /*1140*/  UISETP.GT.AND.EX UP1, UPT, UR12, URZ, UPT, UP1 ;  /* 0x000000ff0c00728c */ /* 0x000fd2000bf24310 */
[----:B------:R-:W-:Y:S05]  /*1150*/  BRA.U !UP1, `(.L_x_14) ;  /* 0x0000000109307547 */ /* 0x000fea000b800000 */
        /* <DEDUP_REMOVED lines=9> */
[----:B------:R-:W-:Y:S02]  /*11f0*/  UPLOP3.LUT UP0, UPT, UPT, UPT, UPT, 0x40, 0x4 ;  /* 0x000000000004789c */ /* 0x000fe40003f0e870 */
[----:B------:R-:W-:Y:S01]  /*1200*/  UIADD3 UR8, UPT, UPT, UR13, UR9, URZ ;  /* 0x000000090d087290 */ /* 0x000fe2000fffe0ff */
[----:B------:R-:W-:-:S11]  /*1210*/  UMOV UR16, UR12 ;  /* 0x0000000c00107c82 */ /* 0x000fd60008000000 */
.L_x_14:
[----:B------:R-:W-:-:S04]  /*1220*/  UISETP.NE.U32.AND UP1, UPT, UR6, UR10, UPT ;  /* 0x0000000a0600728c */ /* 0x000fc8000bf25070 */
[----:B------:R-:W-:-:S09]  /*1230*/  UISETP.NE.OR.EX UP0, UPT, UR7, UR11, UP0, UP1 ;  /* 0x0000000b0700728c */ /* 0x000fd20008705710 */
[----:B------:R-:W-:Y:S05]  /*1240*/  BRA.U !UP0, `(.L_x_10) ;  /* 0x0000000108287547 */ /* 0x000fea000b800000 */
.L_x_11:
[----:B------:R-:W-:Y:S02]  /*1250*/  UIADD3 UR6, UP0, UPT, UR6, 0x1, URZ ;  /* 0x0000000106067890 */ /* 0x000fe4000ff1e0ff */
[----:B------:R-:W-:Y:S02]  /*1260*/  UIMAD UR8, UR8, UR4, URZ ;  /* 0x00000004080872a4 */ /* 0x000fe4000f8e02ff */
[----:B------:R-:W-:Y:S02]  /*1270*/  UIADD3.X UR7, UPT, UPT, URZ, UR7, URZ, UP0, !UPT ;  /* 0x00000007ff077290 */ /* 0x000fe400087fe4ff */
[----:B------:R-:W-:Y:S02]  /*1280*/  UISETP.NE.U32.AND UP0, UPT, UR6, UR10, UPT ;  /* 0x0000000a0600728c */ /* 0x000fe4000bf05070 */
[----:B------:R-:W-:Y:S02]  /*1290*/  UIMAD.WIDE.U32 UR12, UR16, UR4, URZ ;  /* 0x00000004100c72a5 */ /* 0x000fe4000f8e00ff */
[----:B------:R-:W-:-:S02]  /*12a0*/  UISETP.NE.AND.EX UP0, UPT, UR7, UR11, UPT, UP0 ;  /* 0x0000000b0700728c */ /* 0x000fc4000bf05300 */
[----:B------:R-:W-:-:S03]  /*12b0*/  UIMAD UR8, UR5, UR16, UR8 ;  /* 0x00000010050872a4 */ /* 0x000fc6000f8e0208 */
[----:B------:R-:W-:Y:S01]  /*12c0*/  UMOV UR16, UR12 ;  /* 0x0000000c00107c82 */ /* 0x000fe20008000000 */
[----:B------:R-:W-:-:S03]  /*12d0*/  UIADD3 UR8, UPT, UPT, UR13, UR8, URZ ;  /* 0x000000080d087290 */ /* 0x000fc6000fffe0ff */
[----:B------:R-:W-:Y:S09]  /*12e0*/  BRA.U UP0, `(.L_x_11) ;  /* 0xfffffffd00d87547 */ /* 0x000ff2000b83ffff */
.L_x_10:
[----:B------:R-:W-:Y:S01]  /*12f0*/  LOP3.LUT R5, R4, UR8, RZ, 0xfc, !PT ;  /* 0x0000000804057c12 */ /* 0x000fe2000f8efcff */
[----:B------:R-:W-:Y:S03]  /*1300*/  BSSY.RECONVERGENT B0, `(.L_x_15) ;  /* 0x000001f000007945 */ /* 0x000fe60003800200 */
[----:B------:R-:W-:-:S13]  /*1310*/  ISETP.NE.U32.AND P0, PT, R5, RZ, PT ;  /* 0x000000ff0500720c */ /* 0x000fda0003f05070 */
[----:B------:R-:W-:Y:S05]  /*1320*/  @P0 BRA `(.L_x_16) ;  /* 0x0000000000500947 */ /* 0x000fea0003800000 */
[----:B------:R-:W1:Y:S01]  /*1330*/  I2F.U32.RP R5, UR16 ;  /* 0x0000001000057d06 */ /* 0x000e620008209000 */
[----:B------:R-:W-:Y:S01]  /*1340*/  ISETP.NE.U32.AND P2, PT, RZ, UR16, PT ;  /* 0x00000010ff007c0c */ /* 0x000fe2000bf45070 */
[----:B0-----:R-:W-:-:S06]  /*1350*/  IMAD.MOV.U32 R17, RZ, RZ, RZ ;  /* 0x000000ffff117224 */ /* 0x001fcc00078e00ff */
[----:B-1----:R-:W0:Y:S02]  /*1360*/  MUFU.RCP R5, R5 ;  /* 0x0000000500057308 */ /* 0x002e240000001000 */
[----:B0-----:R-:W-:-:S06]  /*1370*/  IADD3 R8, PT, PT, R5, 0xffffffe, RZ ;  /* 0x0ffffffe05087810 */ /* 0x001fcc0007ffe0ff */
[----:B------:R0:W1:Y:S02]  /*1380*/  F2I.FTZ.U32.TRUNC.NTZ R9, R8 ;  /* 0x0000000800097305 */ /* 0x000064000021f000 */
[----:B0-----:R-:W-:Y:S02]  /*1390*/  IMAD.MOV.U32 R8, RZ, RZ, RZ ;  /* 0x000000ffff087224 */ /* 0x001fe400078e00ff */
[----:B-1----:R-:W-:-:S04]  /*13a0*/  IMAD.MOV R11, RZ, RZ, -R9 ;  /* 0x000000ffff0b7224 */ /* 0x002fc800078e0a09 */
[----:B------:R-:W-:-:S04]  /*13b0*/  IMAD R11, R11, UR16, RZ ;  /* 0x000000100b0b7c24 */ /* 0x000fc8000f8e02ff */
[----:B------:R-:W-:-:S06]  /*13c0*/  IMAD.HI.U32 R6, R9, R11, R8 ;  /* 0x0000000b09067227 */ /* 0x000fcc00078e0008 */
[----:B------:R-:W-:-:S05]  /*13d0*/  IMAD.HI.U32 R16, R6, R3, RZ ;  /* 0x0000000306107227 */ /* 0x000fca00078e00ff */
[----:B------:R-:W-:-:S05]  /*13e0*/  IADD3 R6, PT, PT, -R16, RZ, RZ ;  /* 0x000000ff10067210 */ /* 0x000fca0007ffe1ff */
[----:B------:R-:W-:-:S05]  /*13f0*/  IMAD R6, R6, UR16, R3 ;  /* 0x0000001006067c24 */ /* 0x000fca000f8e0203 */
[----:B------:R-:W-:-:S13]  /*1400*/  ISETP.GE.U32.AND P0, PT, R6, UR16, PT ;  /* 0x0000001006007c0c */ /* 0x000fda000bf06070 */
[----:B------:R-:W-:Y:S02]  /*1410*/  @P0 VIADD R6, R6, -UR16 ;  /* 0x8000001006060c36 */ /* 0x000fe40008000000 */
[----:B------:R-:W-:-:S03]  /*1420*/  @P0 VIADD R16, R16, 0x1 ;  /* 0x0000000110100836 */ /* 0x000fc60000000000 */
[----:B------:R-:W-:-:S13]  /*1430*/  ISETP.GE.U32.AND P1, PT, R6, UR16, PT ;  /* 0x0000001006007c0c */ /* 0x000fda000bf26070 */
[----:B------:R-:W-:Y:S02]  /*1440*/  @P1 IADD3 R16, PT, PT, R16, 0x1, RZ ;  /* 0x0000000110101810 */ /* 0x000fe40007ffe0ff */
[----:B------:R-:W-:Y:S01]  /*1450*/  @!P2 LOP3.LUT R16, RZ, UR16, RZ, 0x33, !PT ;  /* 0x00000010ff10ac12 */ /* 0x000fe2000f8e33ff */
[----:B------:R-:W-:Y:S06]  /*1460*/  BRA `(.L_x_17) ;  /* 0x0000000000207947 */ /* 0x000fec0003800000 */
.L_x_16:
[----:B0-----:R-:W-:Y:S01]  /*1470*/  IMAD.MOV.U32 R9, RZ, RZ, R3 ;  /* 0x000000ffff097224 */ /* 0x001fe200078e0003 */
[----:B------:R-:W-:Y:S01]  /*1480*/  MOV R22, R4 ;  /* 0x0000000400167202 */ /* 0x000fe20000000f00 */
[----:B------:R-:W-:Y:S01]  /*1490*/  IMAD.U32 R8, RZ, RZ, UR16 ;  /* 0x00000010ff087e24 */ /* 0x000fe2000f8e00ff */
[----:B------:R-:W-:Y:S01]  /*14a0*/  MOV R6, 0x14d0 ;  /* 0x000014d000067802 */ /* 0x000fe20000000f00 */
[----:B------:R-:W-:-:S07]  /*14b0*/  IMAD.U32 R5, RZ, RZ, UR8 ;  /* 0x00000008ff057e24 */ /* 0x000fce000f8e00ff */
[----:B------:R-:W-:Y:S05]  /*14c0*/  CALL.REL.NOINC `($__internal_0_$__cuda_sm20_div_u64) ;  /* 0x00000050009c7944 */ /* 0x000fea0003c00000 */
[----:B------:R-:W-:Y:S01]  /*14d0*/  MOV R16, R5 ;  /* 0x0000000500107202 */ /* 0x000fe20000000f00 */
[----:B------:R-:W-:-:S07]  /*14e0*/  IMAD.MOV.U32 R17, RZ, RZ, R10 ;  /* 0x000000ffff117224 */ /* 0x000fce00078e000a */
.L_x_17:
[----:B------:R-:W-:Y:S05]  /*14f0*/  BSYNC.RECONVERGENT B0 ;  /* 0x0000000000007941 */ /* 0x000fea0003800200 */
.L_x_15:
[----:B------:R-:W-:Y:S01]  /*1500*/  ISETP.NE.U32.AND P0, PT, R17, RZ, PT ;  /* 0x000000ff1100720c */ /* 0x000fe20003f05070 */
[----:B------:R-:W-:-:S12]  /*1510*/  BSSY.RECONVERGENT B0, `(.L_x_18) ;  /* 0x000001c000007945 */ /* 0x000fd80003800200 */
[----:B------:R-:W-:Y:S05]  /*1520*/  @P0 BRA `(.L_x_19) ;  /* 0x00000000004c0947 */ /* 0x000fea0003800000 */
[----:B------:R-:W0:Y:S01]  /*1530*/  I2F.U32.RP R5, UR4 ;  /* 0x0000000400057d06 */ /* 0x000e220008209000 */
[----:B------:R-:W-:Y:S01]  /*1540*/  ISETP.NE.U32.AND P1, PT, RZ, UR4, PT ;  /* 0x00000004ff007c0c */ /* 0x000fe2000bf25070 */
[----:B------:R-:W-:-:S06]  /*1550*/  IMAD.MOV.U32 R17, RZ, RZ, RZ ;  /* 0x000000ffff117224 */ /* 0x000fcc00078e00ff */
[----:B0-----:R-:W0:Y:S02]  /*1560*/  MUFU.RCP R5, R5 ;  /* 0x0000000500057308 */ /* 0x001e240000001000 */
[----:B0-----:R-:W-:-:S06]  /*1570*/  VIADD R8, R5, 0xffffffe ;  /* 0x0ffffffe05087836 */ /* 0x001fcc0000000000 */
[----:B------:R0:W1:Y:S02]  /*1580*/  F2I.FTZ.U32.TRUNC.NTZ R9, R8 ;  /* 0x0000000800097305 */ /* 0x000064000021f000 */
[----:B0-----:R-:W-:Y:S01]  /*1590*/  IMAD.MOV.U32 R8, RZ, RZ, RZ ;  /* 0x000000ffff087224 */ /* 0x001fe200078e00ff */
[----:B-1----:R-:W-:-:S05]  /*15a0*/  IADD3 R11, PT, PT, RZ, -R9, RZ ;  /* 0x80000009ff0b7210 */ /* 0x002fca0007ffe0ff */
[----:B------:R-:W-:-:S04]  /*15b0*/  IMAD R11, R11, UR4, RZ ;  /* 0x000000040b0b7c24 */ /* 0x000fc8000f8e02ff */
[----:B------:R-:W-:-:S06]  /*15c0*/  IMAD.HI.U32 R9, R9, R11, R8 ;  /* 0x0000000b09097227 */ /* 0x000fcc00078e0008 */
[----:B------:R-:W-:-:S04]  /*15d0*/  IMAD.HI.U32 R9, R9, R16, RZ ;  /* 0x0000001009097227 */ /* 0x000fc800078e00ff */
[----:B------:R-:W-:-:S04]  /*15e0*/  IMAD.MOV R9, RZ, RZ, -R9 ;  /* 0x000000ffff097224 */ /* 0x000fc800078e0a09 */
[----:B------:R-:W-:-:S05]  /*15f0*/  IMAD R16, R9, UR4, R16 ;  /* 0x0000000409107c24 */ /* 0x000fca000f8e0210 */
[----:B------:R-:W-:-:S13]  /*1600*/  ISETP.GE.U32.AND P0, PT, R16, UR4, PT ;  /* 0x0000000410007c0c */ /* 0x000fda000bf06070 */
[----:B------:R-:W-:-:S04]  /*1610*/  @P0 IADD3 R16, PT, PT, R16, -UR4, RZ ;  /* 0x8000000410100c10 */ /* 0x000fc8000fffe0ff */
[----:B------:R-:W-:-:S13]  /*1620*/  ISETP.GE.U32.AND P0, PT, R16, UR4, PT ;  /* 0x0000000410007c0c */ /* 0x000fda000bf06070 */
[----:B------:R-:W-:Y:S01]  /*1630*/  @P0 VIADD R16, R16, -UR4 ;  /* 0x8000000410100c36 */ /* 0x000fe20008000000 */
[----:B------:R-:W-:Y:S01]  /*1640*/  @!P1 LOP3.LUT R16, RZ, UR4, RZ, 0x33, !PT ;  /* 0x00000004ff109c12 */ /* 0x000fe2000f8e33ff */
[----:B------:R-:W-:Y:S06]  /*1650*/  BRA `(.L_x_20) ;  /* 0x00000000001c7947 */ /* 0x000fec0003800000 */
.L_x_19:
[----:B------:R-:W-:Y:S01]  /*1660*/  MOV R9, UR5 ;  /* 0x0000000500097c02 */ /* 0x000fe20008000f00 */
[----:B------:R-:W-:Y:S01]  /*1670*/  IMAD.U32 R21, RZ, RZ, UR5 ;  /* 0x00000005ff157e24 */ /* 0x000fe2000f8e00ff */
[----:B------:R-:W-:Y:S01]  /*1680*/  MOV R20, UR4 ;  /* 0x0000000400147c02 */ /* 0x000fe20008000f00 */
[----:B------:R-:W-:Y:S01]  /*1690*/  IMAD.U32 R8, RZ, RZ, UR4 ;  /* 0x00000004ff087e24 */ /* 0x000fe2000f8e00ff */
[----:B------:R-:W-:Y:S01]  /*16a0*/  MOV R6, 0x16d0 ;  /* 0x000016d000067802 */ /* 0x000fe20000000f00 */
[----:B------:R-:W-:-:S07]  /*16b0*/  IMAD.MOV.U32 R5, RZ, RZ, R9 ;  /* 0x000000ffff057224 */ /* 0x000fce00078e0009 */
[----:B------:R-:W-:Y:S05]  /*16c0*/  CALL.REL.NOINC `($__internal_1_$__cuda_sm20_rem_u64) ;  /* 0x0000005400347944 */ /* 0x000fea0003c00000 */
.L_x_20:
[----:B------:R-:W-:Y:S05]  /*16d0*/  BSYNC.RECONVERGENT B0 ;  /* 0x0000000000007941 */ /* 0x000fea0003800200 */
.L_x_18:
[----:B------:R-:W0:Y:S01]  /*16e0*/  LDCU UR7, c[0x0][0x380] ;  /* 0x00007000ff0777ac */ /* 0x000e220008000800 */
[----:B------:R-:W-:Y:S01]  /*16f0*/  HFMA2 R5, -RZ, RZ, 0, 0 ;  /* 0x00000000ff057431 */ /* 0x000fe200000001ff */
[----:B------:R-:W-:Y:S02]  /*1700*/  UISETP.GE.U32.AND UP0, UPT, UR19, 0x7, UPT ;  /* 0x000000071300788c */ /* 0x000fe4000bf06070 */
[----:B0-----:R-:W-:-:S06]  /*1710*/  UIMAD UR6, UR10, UR7, URZ ;  /* 0x000000070a0672a4 */ /* 0x001fcc000f8e02ff */
[----:B------:R-:W-:-:S04]  /*1720*/  IMAD.U32 R19, RZ, RZ, UR6 ;  /* 0x00000006ff137e24 */ /* 0x000fc8000f8e00ff */
[----:B------:R-:W-:Y:S01]  /*1730*/  IMAD.WIDE.U32 R18, R19, 0x4, R14 ;  /* 0x0000000413127825 */ /* 0x000fe200078e000e */
[----:B------:R-:W-:Y:S06]  /*1740*/  BRA.U !UP0, `(.L_x_21) ;  /* 0x0000000108647547 */ /* 0x000fec000b800000 */
[----:B------:R-:W-:Y:S02]  /*1750*/  IMAD.MOV.U32 R5, RZ, RZ, RZ ;  /* 0x000000ffff057224 */ /* 0x000fe400078e00ff */
[----:B------:R-:W-:-:S07]  /*1760*/  IMAD.MOV.U32 R21, RZ, RZ, -0x1 ;  /* 0xffffffffff157424 */ /* 0x000fce00078e00ff */
.L_x_22:
[C---:B0-----:R-:W-:Y:S01]  /*1770*/  IADD3 R10, P0, PT, R5.reuse, R0, RZ ;  /* 0x00000000050a7210 */ /* 0x041fe20007f1e0ff */
[----:B------:R-:W-:-:S03]  /*1780*/  IMAD.WIDE.U32 R8, R5, 0x4, R18 ;  /* 0x0000000405087825 */ /* 0x000fc600078e0012 */
[----:B------:R-:W-:Y:S01]  /*1790*/  IADD3.X R11, PT, PT, RZ, R2, RZ, P0, !PT ;  /* 0x00000002ff0b7210 */ /* 0x000fe200007fe4ff */
[----:B------:R-:W-:Y:S01]  /*17a0*/  VIADD R5, R5, 0x8 ;  /* 0x0000000805057836 */ /* 0x000fe20000000000 */
[----:B------:R0:W-:Y:S04]  /*17b0*/  STG.E desc[UR14][R8.64], R21 ;  /* 0x0000001508007986 */ /* 0x0001e8000c10190e */
[----:B------:R0:W-:Y:S01]  /*17c0*/  STG.E.U8 desc[UR14][R10.64], RZ ;  /* 0x000000ff0a007986 */ /* 0x0001e2000c10110e */
[----:B------:R-:W-:-:S03]  /*17d0*/  ISETP.NE.AND P0, PT, R5, UR17, PT ;  /* 0x0000001105007c0c */ /* 0x000fc6000bf05270 */
[----:B------:R0:W-:Y:S04]  /*17e0*/  STG.E desc[UR14][R8.64+0x4], R21 ;  /* 0x0000041508007986 */ /* 0x0001e8000c10190e */
[----:B------:R0:W-:Y:S04]  /*17f0*/  STG.E.U8 desc[UR14][R10.64+0x1], RZ ;  /* 0x000001ff0a007986 */ /* 0x0001e8000c10110e */
        /* <DEDUP_REMOVED lines=11> */
[----:B------:R0:W-:Y:S01]  /*18b0*/  STG.E.U8 desc[UR14][R10.64+0x7], RZ ;  /* 0x000007ff0a007986 */ /* 0x0001e2000c10110e */
[----:B------:R-:W-:Y:S05]  /*18c0*/  @P0 BRA `(.L_x_22) ;  /* 0xfffffffc00a80947 */ /* 0x000fea000383ffff */
[----:B------:R-:W-:-:S07]  /*18d0*/  IMAD.U32 R5, RZ, RZ, UR17 ;  /* 0x00000011ff057e24 */ /* 0x000fce000f8e00ff */
.L_x_21:
[----:B------:R-:W-:Y:S01]  /*18e0*/  UISETP.NE.AND UP0, UPT, UR18, URZ, UPT ;  /* 0x000000ff1200728c */ /* 0x000fe2000bf05270 */
[----:B------:R-:W-:-:S08]  /*18f0*/  UMOV UR6, URZ ;  /* 0x000000ff00067c82 */ /* 0x000fd00008000000 */
[----:B------:R-:W-:Y:S05]  /*1900*/  BRA.U !UP0, `(.L_x_23) ;  /* 0x0000000108a07547 */ /* 0x000fea000b800000 */
[----:B------:R-:W-:Y:S02]  /*1910*/  UIADD3 UR8, UPT, UPT, UR18, -0x1, URZ ;  /* 0xffffffff12087890 */ /* 0x000fe4000fffe0ff */
[----:B------:R-:W-:Y:S02]  /*1920*/  ULOP3.LUT UP1, UR6, UR7, 0x3, URZ, 0xc0, !UPT ;  /* 0x0000000307067892 */ /* 0x000fe4000f82c0ff */
[----:B------:R-:W-:-:S09]  /*1930*/  UISETP.GE.U32.AND UP0, UPT, UR8, 0x3, UPT ;  /* 0x000000030800788c */ /* 0x000fd2000bf06070 */
[----:B------:R-:W-:Y:S05]  /*1940*/  BRA.U !UP0, `(.L_x_24) ;  /* 0x0000000108347547 */ /* 0x000fea000b800000 */
[C---:B0-----:R-:W-:Y:S01]  /*1950*/  IADD3 R10, P0, PT, R5.reuse, R0, RZ ;  /* 0x00000000050a7210 */ /* 0x041fe20007f1e0ff */
[----:B------:R-:W-:Y:S01]  /*1960*/  IMAD.WIDE.U32 R8, R5, 0x4, R18 ;  /* 0x0000000405087825 */ /* 0x000fe200078e0012 */
[----:B------:R-:W-:-:S03]  /*1970*/  MOV R21, 0xffffffff ;  /* 0xffffffff00157802 */ /* 0x000fc60000000f00 */
[----:B------:R-:W-:Y:S02]  /*1980*/  IMAD.X R11, RZ, RZ, R2, P0 ;  /* 0x000000ffff0b7224 */ /* 0x000fe400000e0602 */
[----:B------:R1:W-:Y:S01]  /*1990*/  STG.E desc[UR14][R8.64], R21 ;  /* 0x0000001508007986 */ /* 0x0003e2000c10190e */
[----:B------:R-:W-:-:S03]  /*19a0*/  VIADD R5, R5, 0x4 ;  /* 0x0000000405057836 */ /* 0x000fc60000000000 */
[----:B------:R1:W-:Y:S04]  /*19b0*/  STG.E.U8 desc[UR14][R10.64], RZ ;  /* 0x000000ff0a007986 */ /* 0x0003e8000c10110e */
[----:B------:R1:W-:Y:S04]  /*19c0*/  STG.E desc[UR14][R8.64+0x4], R21 ;  /* 0x0000041508007986 */ /* 0x0003e8000c10190e */
[----:B------:R1:W-:Y:S04]  /*19d0*/  STG.E.U8 desc[UR14][R10.64+0x1], RZ ;  /* 0x000001ff0a007986 */ /* 0x0003e8000c10110e */
[----:B------:R1:W-:Y:S04]  /*19e0*/  STG.E desc[UR14][R8.64+0x8], R21 ;  /* 0x0000081508007986 */ /* 0x0003e8000c10190e */
[----:B------:R1:W-:Y:S04]  /*19f0*/  STG.E.U8 desc[UR14][R10.64+0x2], RZ ;  /* 0x000002ff0a007986 */ /* 0x0003e8000c10110e */
[----:B------:R1:W-:Y:S04]  /*1a00*/  STG.E desc[UR14][R8.64+0xc], R21 ;  /* 0x00000c1508007986 */ /* 0x0003e8000c10190e */
[----:B------:R1:W-:Y:S02]  /*1a10*/  STG.E.U8 desc[UR14][R10.64+0x3], RZ ;  /* 0x000003ff0a007986 */ /* 0x0003e4000c10110e */
.L_x_24:
[----:B------:R-:W-:Y:S05]  /*1a20*/  BRA.U !UP1, `(.L_x_23) ;  /* 0x0000000109587547 */ /* 0x000fea000b800000 */
[----:B------:R-:W-:Y:S02]  /*1a30*/  UISETP.NE.AND UP0, UPT, UR6, 0x1, UPT ;  /* 0x000000010600788c */ /* 0x000fe4000bf05270 */
[----:B------:R-:W-:-:S04]  /*1a40*/  ULOP3.LUT UR7, UR7, 0x1, URZ, 0xc0, !UPT ;  /* 0x0000000107077892 */ /* 0x000fc8000f8ec0ff */
[----:B------:R-:W-:-:S03]  /*1a50*/  UISETP.NE.U32.AND UP1, UPT, UR7, 0x1, UPT ;  /* 0x000000010700788c */ /* 0x000fc6000bf25070 */
[----:B------:R-:W-:Y:S08]  /*1a60*/  BRA.U !UP0, `(.L_x_25) ;  /* 0x0000000108247547 */ /* 0x000ff0000b800000 */
[C---:B01----:R-:W-:Y:S01]  /*1a70*/  IADD3 R10, P0, PT, R5.reuse, R0, RZ ;  /* 0x00000000050a7210 */ /* 0x043fe20007f1e0ff */
[----:B------:R-:W-:Y:S01]  /*1a80*/  IMAD.WIDE.U32 R8, R5, 0x4, R18 ;  /* 0x0000000405087825 */ /* 0x000fe200078e0012 */
[----:B------:R-:W-:-:S03]  /*1a90*/  MOV R21, 0xffffffff ;  /* 0xffffffff00157802 */ /* 0x000fc60000000f00 */
[----:B------:R-:W-:Y:S02]  /*1aa0*/  IMAD.X R11, RZ, RZ, R2, P0 ;  /* 0x000000ffff0b7224 */ /* 0x000fe400000e0602 */
[----:B------:R2:W-:Y:S01]  /*1ab0*/  STG.E desc[UR14][R8.64], R21 ;  /* 0x0000001508007986 */ /* 0x0005e2000c10190e */
[----:B------:R-:W-:-:S03]  /*1ac0*/  VIADD R5, R5, 0x2 ;  /* 0x0000000205057836 */ /* 0x000fc60000000000 */
[----:B------:R2:W-:Y:S04]  /*1ad0*/  STG.E.U8 desc[UR14][R10.64], RZ ;  /* 0x000000ff0a007986 */ /* 0x0005e8000c10110e */
[----:B------:R2:W-:Y:S04]  /*1ae0*/  STG.E desc[UR14][R8.64+0x4], R21 ;  /* 0x0000041508007986 */ /* 0x0005e8000c10190e */
[----:B------:R2:W-:Y:S02]  /*1af0*/  STG.E.U8 desc[UR14][R10.64+0x1], RZ ;  /* 0x000001ff0a007986 */ /* 0x0005e4000c10110e */
.L_x_25:
[----:B------:R-:W-:Y:S01]  /*1b00*/  UMOV UR6, URZ ;  /* 0x000000ff00067c82 */ /* 0x000fe20008000000 */
[----:B------:R-:W-:Y:S05]  /*1b10*/  BRA.U UP1, `(.L_x_23) ;  /* 0x00000001011c7547 */ /* 0x000fea000b800000 */
[C---:B012---:R-:W-:Y:S01]  /*1b20*/  IADD3 R10, P0, PT, R5.reuse, R0, RZ ;  /* 0x00000000050a7210 */ /* 0x047fe20007f1e0ff */
[----:B------:R-:W-:Y:S01]  /*1b30*/  IMAD.WIDE.U32 R8, R5, 0x4, R18 ;  /* 0x0000000405087825 */ /* 0x000fe200078e0012 */
[----:B------:R-:W-:Y:S01]  /*1b40*/  MOV R5, 0xffffffff ;  /* 0xffffffff00057802 */ /* 0x000fe20000000f00 */
[----:B------:R-:W-:Y:S02]  /*1b50*/  UMOV UR6, URZ ;  /* 0x000000ff00067c82 */ /* 0x000fe40008000000 */
[----:B------:R-:W-:Y:S02]  /*1b60*/  IMAD.X R11, RZ, RZ, R2, P0 ;  /* 0x000000ffff0b7224 */ /* 0x000fe400000e0602 */
[----:B------:R3:W-:Y:S04]  /*1b70*/  STG.E desc[UR14][R8.64], R5 ;  /* 0x0000000508007986 */ /* 0x0007e8000c10190e */
[----:B------:R3:W-:Y:S02]  /*1b80*/  STG.E.U8 desc[UR14][R10.64], RZ ;  /* 0x000000ff0a007986 */ /* 0x0007e4000c10110e */
.L_x_23:
[----:B------:R-:W4:Y:S01]  /*1b90*/  LDCU UR7, c[0x0][0x380] ;  /* 0x00007000ff0777ac */ /* 0x000f220008000800 */
[----:B------:R-:W-:Y:S01]  /*1ba0*/  UMOV UR9, 0x0 ;  /* 0x0000000000097882 */ /* 0x000fe20000000000 */
[----:B----4-:R-:W-:-:S04]  /*1bb0*/  UIADD3 UR8, UPT, UPT, UR6, -UR7, URZ ;  /* 0x8000000706087290 */ /* 0x010fc8000fffe0ff */
[----:B------:R-:W-:-:S03]  /*1bc0*/  UISETP.GT.AND UP0, UPT, UR8, -0x2, UPT ;  /* 0xfffffffe0800788c */ /* 0x000fc6000bf04270 */
[----:B------:R-:W-:-:S06]  /*1bd0*/  UMOV UR8, 0x1 ;  /* 0x0000000100087882 */ /* 0x000fcc0000000000 */
[----:B------:R-:W-:Y:S05]  /*1be0*/  BRA.U UP0, `(.L_x_26) ;  /* 0x0000000100707547 */ /* 0x000fea000b800000 */
[----:B------:R-:W-:Y:S02]  /*1bf0*/  UIADD3 UR7, UPT, UPT, -UR6, -0x2, UR7 ;  /* 0xfffffffe06077890 */ /* 0x000fe4000fffe107 */
[----:B------:R-:W-:Y:S02]  /*1c00*/  UIADD3 UR9, UPT, UPT, UR19, -UR6, URZ ;  /* 0x8000000613097290 */ /* 0x000fe4000fffe0ff */
[----:B------:R-:W-:Y:S01]  /*1c10*/  UISETP.GE.U32.AND UP0, UPT, UR7, 0x3, UPT ;  /* 0x000000030700788c */ /* 0x000fe2000bf06070 */
[----:B------:R-:W-:Y:S02]  /*1c20*/  UMOV UR8, 0x1 ;  /* 0x0000000100087882 */ /* 0x000fe40000000000 */
[----:B------:R-:W-:Y:S01]  /*1c30*/  UMOV UR7, 0x1 ;  /* 0x0000000100077882 */ /* 0x000fe20000000000 */
[----:B------:R-:W-:-:S05]  /*1c40*/  ULOP3.LUT UR16, UR9, 0x3, URZ, 0xc0, !UPT ;  /* 0x0000000309107892 */ /* 0x000fca000f8ec0ff */
[----:B------:R-:W-:Y:S07]  /*1c50*/  BRA.U !UP0, `(.L_x_27) ;  /* 0x00000001082c7547 */ /* 0x000fee000b800000 */
[----:B------:R-:W-:Y:S01]  /*1c60*/  ULOP3.LUT UR12, UR9, 0xfffffffc, URZ, 0xc0, !UPT ;  /* 0xfffffffc090c7892 */ /* 0x000fe2000f8ec0ff */
[----:B------:R-:W-:-:S11]  /*1c70*/  UMOV UR7, 0x1 ;  /* 0x0000000100077882 */ /* 0x000fd60000000000 */
.L_x_28:
        /* <DEDUP_REMOVED lines=9> */
.L_x_27:
[----:B------:R-:W-:-:S09]  /*1d10*/  UISETP.NE.AND UP0, UPT, UR16, URZ, UPT ;  /* 0x000000ff1000728c */ /* 0x000fd2000bf05270 */
[----:B------:R-:W-:Y:S05]  /*1d20*/  BRA.U !UP0, `(.L_x_29) ;  /* 0x00000001081c7547 */ /* 0x000fea000b800000 */
[----:B------:R-:W-:Y:S02]  /*1d30*/  UISETP.NE.AND UP0, UPT, UR16, 0x1, UPT ;  /* 0x000000011000788c */ /* 0x000fe4000bf05270 */
[----:B------:R-:W-:-:S07]  /*1d40*/  UIMAD UR8, UR8, UR7, URZ ;  /* 0x00000007080872a4 */ /* 0x000fce000f8e02ff */
[----:B------:R-:W-:Y:S05]  /*1d50*/  BRA.U !UP0, `(.L_x_29) ;  /* 0x0000000108107547 */ /* 0x000fea000b800000 */
[----:B------:R-:W-:Y:S02]  /*1d60*/  UISETP.NE.AND UP0, UPT, UR16, 0x2, UPT ;  /* 0x000000021000788c */ /* 0x000fe4000bf05270 */
[----:B------:R-:W-:-:S09]  /*1d70*/  UIMAD UR8, UR8, UR7, UR8 ;  /* 0x00000007080872a4 */ /* 0x000fd2000f8e0208 */
[----:B------:R-:W-:-:S04]  /*1d80*/  @UP0 UIADD3 UR7, UPT, UPT, UR7, 0x2, URZ ;  /* 0x0000000207070890 */ /* 0x000fc8000fffe0ff */
[----:B------:R-:W-:-:S12]  /*1d90*/  @UP0 UIMAD UR8, UR8, UR7, URZ ;  /* 0x00000007080802a4 */ /* 0x000fd8000f8e02ff */
.L_x_29:
[----:B------:R-:W-:-:S05]  /*1da0*/  UMOV UR9, URZ ;  /* 0x000000ff00097c82 */ /* 0x000fca0008000000 */
.L_x_26:
[----:B------:R-:W-:Y:S01]  /*1db0*/  ISETP.NE.U32.AND P0, PT, R17, RZ, PT ;  /* 0x000000ff1100720c */ /* 0x000fe20003f05070 */
[----:B------:R-:W-:-:S12]  /*1dc0*/  BSSY.RECONVERGENT B0, `(.L_x_30) ;  /* 0x000001f000007945 */ /* 0x000fd80003800200 */
[----:B------:R-:W-:Y:S05]  /*1dd0*/  @P0 BRA `(.L_x_31) ;  /* 0x0000000000500947 */ /* 0x000fea0003800000 */
[----:B---3--:R-:W3:Y:S01]  /*1de0*/  I2F.U32.RP R5, UR8 ;  /* 0x0000000800057d06 */ /* 0x008ee20008209000 */
[----:B------:R-:W-:-:S07]  /*1df0*/  ISETP.NE.U32.AND P2, PT, RZ, UR8, PT ;  /* 0x00000008ff007c0c */ /* 0x000fce000bf45070 */
[----:B---3--:R-:W0:Y:S02]  /*1e00*/  MUFU.RCP R5, R5 ;  /* 0x0000000500057308 */ /* 0x008e240000001000 */
[----:B012---:R-:W-:-:S06]  /*1e10*/  IADD3 R8, PT, PT, R5, 0xffffffe, RZ ;  /* 0x0ffffffe05087810 */ /* 0x007fcc0007ffe0ff */
[----:B------:R0:W1:Y:S02]  /*1e20*/  F2I.FTZ.U32.TRUNC.NTZ R9, R8 ;  /* 0x0000000800097305 */ /* 0x000064000021f000 */
[----:B0-----:R-:W-:Y:S02]  /*1e30*/  HFMA2 R8, -RZ, RZ, 0, 0 ;  /* 0x00000000ff087431 */ /* 0x001fe400000001ff */
[----:B-1----:R-:W-:-:S04]  /*1e40*/  IMAD.MOV R11, RZ, RZ, -R9 ;  /* 0x000000ffff0b7224 */ /* 0x002fc800078e0a09 */
[----:B------:R-:W-:-:S04]  /*1e50*/  IMAD R11, R11, UR8, RZ ;  /* 0x000000080b0b7c24 */ /* 0x000fc8000f8e02ff */
[----:B------:R-:W-:-:S06]  /*1e60*/  IMAD.HI.U32 R9, R9, R11, R8 ;  /* 0x0000000b09097227 */ /* 0x000fcc00078e0008 */
[----:B------:R-:W-:-:S04]  /*1e70*/  IMAD.HI.U32 R9, R9, R16, RZ ;  /* 0x0000001009097227 */ /* 0x000fc800078e00ff */
[----:B------:R-:W-:-:S04]  /*1e80*/  IMAD.MOV R11, RZ, RZ, -R9 ;  /* 0x000000ffff0b7224 */ /* 0x000fc800078e0a09 */
[----:B------:R-:W-:-:S05]  /*1e90*/  IMAD R6, R11, UR8, R16 ;  /* 0x000000080b067c24 */ /* 0x000fca000f8e0210 */
[----:B------:R-:W-:-:S13]  /*1ea0*/  ISETP.GE.U32.AND P0, PT, R6, UR8, PT ;  /* 0x0000000806007c0c */ /* 0x000fda000bf06070 */
[----:B------:R-:W-:Y:S01]  /*1eb0*/  @P0 IADD3 R6, PT, PT, R6, -UR8, RZ ;  /* 0x8000000806060c10 */ /* 0x000fe2000fffe0ff */
[----:B------:R-:W-:-:S03]  /*1ec0*/  @P0 VIADD R9, R9, 0x1 ;  /* 0x0000000109090836 */ /* 0x000fc60000000000 */
[----:B------:R-:W-:-:S13]  /*1ed0*/  ISETP.GE.U32.AND P1, PT, R6, UR8, PT ;  /* 0x0000000806007c0c */ /* 0x000fda000bf26070 */
[----:B------:R-:W-:Y:S02]  /*1ee0*/  @P1 IADD3 R9, PT, PT, R9, 0x1, RZ ;  /* 0x0000000109091810 */ /* 0x000fe40007ffe0ff */
[----:B------:R-:W-:-:S05]  /*1ef0*/  @!P2 LOP3.LUT R9, RZ, UR8, RZ, 0x33, !PT ;  /* 0x00000008ff09ac12 */ /* 0x000fca000f8e33ff */
[----:B------:R-:W-:Y:S01]  /*1f00*/  IMAD.MOV.U32 R5, RZ, RZ, R9 ;  /* 0x000000ffff057224 */ /* 0x000fe200078e0009 */
[----:B------:R-:W-:Y:S06]  /*1f10*/  BRA `(.L_x_32) ;  /* 0x0000000000247947 */ /* 0x000fec0003800000 */
.L_x_31:
[----:B0123--:R-:W-:Y:S01]  /*1f20*/  IMAD.U32 R11, RZ, RZ, UR9 ;  /* 0x00000009ff0b7e24 */ /* 0x00ffe2000f8e00ff */
[----:B------:R-:W-:Y:S01]  /*1f30*/  MOV R8, UR8 ;  /* 0x0000000800087c02 */ /* 0x000fe20008000f00 */
[----:B------:R-:W-:Y:S01]  /*1f40*/  IMAD.U32 R9, RZ, RZ, UR9 ;  /* 0x00000009ff097e24 */ /* 0x000fe2000f8e00ff */
[----:B------:R-:W-:Y:S01]  /*1f50*/  MOV R10, UR8 ;  /* 0x00000008000a7c02 */ /* 0x000fe20008000f00 */
[----:B------:R-:W-:Y:S01]  /*1f60*/  IMAD.MOV.U32 R5, RZ, RZ, R11 ;  /* 0x000000ffff057224 */ /* 0x000fe200078e000b */
[----:B------:R-:W-:Y:S02]  /*1f70*/  MOV R9, R16 ;  /* 0x0000001000097202 */ /* 0x000fe40000000f00 */
[----:B------:R-:W-:Y:S02]  /*1f80*/  MOV R22, R17 ;  /* 0x0000001100167202 */ /* 0x000fe40000000f00 */
[----:B------:R-:W-:-:S07]  /*1f90*/  MOV R6, 0x1fb0 ;  /* 0x00001fb000067802 */ /* 0x000fce0000000f00 */
[----:B------:R-:W-:Y:S05]  /*1fa0*/  CALL.REL.NOINC `($__internal_0_$__cuda_sm20_div_u64) ;  /* 0x0000004400e47944 */ /* 0x000fea0003c00000 */
.L_x_32:
[----:B------:R-:W-:Y:S05]  /*1fb0*/  BSYNC.RECONVERGENT B0 ;  /* 0x0000000000007941 */ /* 0x000fea0003800200 */
.L_x_30:
[----:B------:R-:W-:Y:S01]  /*1fc0*/  HFMA2 R6, -RZ, RZ, 0, 0 ;  /* 0x00000000ff067431 */ /* 0x000fe200000001ff */
[----:B------:R-:W-:Y:S01]  /*1fd0*/  BSSY.RECONVERGENT B0, `(.L_x_33) ;  /* 0x0000018000007945 */ /* 0x000fe20003800200 */
[----:B------:R-:W-:Y:S01]  /*1fe0*/  IMAD.MOV.U32 R21, RZ, RZ, RZ ;  /* 0x000000ffff157224 */ /* 0x000fe200078e00ff */
[----:B------:R-:W0:Y:S06]  /*1ff0*/  LDCU UR7, c[0x0][0x380] ;  /* 0x00007000ff0777ac */ /* 0x000e2c0008000800 */
.L_x_38:
[----:B------:R-:W-:-:S05]  /*2000*/  IADD3 R8, P0, PT, R21, R0, RZ ;  /* 0x0000000015087210 */ /* 0x000fca0007f1e0ff */
[----:B------:R-:W-:-:S05]  /*2010*/  IMAD.X R9, RZ, RZ, R2, P0 ;  /* 0x000000ffff097224 */ /* 0x000fca00000e0602 */
[----:B------:R-:W2:Y:S01]  /*2020*/  LDG.E.U8 R10, desc[UR14][R8.64] ;  /* 0x0000000e080a7981 */ /* 0x000ea2000c1e1100 */
[----:B------:R-:W-:Y:S01]  /*2030*/  BSSY.RELIABLE B1, `(.L_x_34) ;  /* 0x000000b000017945 */ /* 0x000fe20003800100 */
[----:B--2---:R-:W-:-:S13]  /*2040*/  ISETP.NE.AND P0, PT, R10, RZ, PT ;  /* 0x000000ff0a00720c */ /* 0x004fda0003f05270 */
[----:B------:R-:W-:Y:S05]  /*2050*/  @P0 BRA `(.L_x_35) ;  /* 0x0000000000100947 */ /* 0x000fea0003800000 */
[----:B------:R-:W-:-:S13]  /*2060*/  ISETP.NE.AND P0, PT, R6, R5, PT ;  /* 0x000000050600720c */ /* 0x000fda0003f05270 */
[----:B------:R-:W-:Y:S05]  /*2070*/  @!P0 BREAK.RELIABLE B1 ;  /* 0x0000000000018942 */ /* 0x000fea0003800100 */
[----:B------:R-:W-:Y:S05]  /*2080*/  @!P0 BRA `(.L_x_36) ;  /* 0x00000000001c8947 */ /* 0x000fea0003800000 */
[----:B------:R-:W-:-:S07]  /*2090*/  IADD3 R6, PT, PT, R6, 0x1, RZ ;  /* 0x0000000106067810 */ /* 0x000fce0007ffe0ff */
.L_x_35:
[----:B------:R-:W-:-:S05]  /*20a0*/  VIADD R21, R21, 0x1 ;  /* 0x0000000115157836 */ /* 0x000fca0000000000 */
[----:B0-----:R-:W-:-:S13]  /*20b0*/  ISETP.NE.AND P0, PT, R21, UR7, PT ;  /* 0x0000000715007c0c */ /* 0x001fda000bf05270 */
[----:B------:R-:W-:Y:S05]  /*20c0*/  @!P0 BREAK.RELIABLE B1 ;  /* 0x0000000000018942 */ /* 0x000fea0003800100 */
[----:B------:R-:W-:Y:S05]  /*20d0*/  @!P0 BRA `(.L_x_37) ;  /* 0x00000000001c8947 */ /* 0x000fea0003800000 */
[----:B------:R-:W-:Y:S05]  /*20e0*/  BSYNC.RELIABLE B1 ;  /* 0x0000000000017941 */ /* 0x000fea0003800100 */
.L_x_34:
[----:B------:R-:W-:Y:S05]  /*20f0*/  BRA `(.L_x_38) ;  /* 0xfffffffc00c07947 */ /* 0x000fea000383ffff */
.L_x_36:
[----:B------:R-:W-:Y:S01]  /*2100*/  MOV R11, UR6 ;  /* 0x00000006000b7c02 */ /* 0x000fe20008000f00 */
[----:B------:R-:W-:-:S04]  /*2110*/  IMAD.MOV.U32 R5, RZ, RZ, 0x1 ;  /* 0x00000001ff057424 */ /* 0x000fc800078e00ff */
[----:B------:R-:W-:-:S05]  /*2120*/  IMAD.WIDE.U32 R10, R11, 0x4, R18 ;  /* 0x000000040b0a7825 */ /* 0x000fca00078e0012 */
[----:B------:R1:W-:Y:S04]  /*2130*/  STG.E desc[UR14][R10.64], R21 ;  /* 0x000000150a007986 */ /* 0x0003e8000c10190e */
[----:B------:R1:W-:Y:S02]  /*2140*/  STG.E.U8 desc[UR14][R8.64], R5 ;  /* 0x0000000508007986 */ /* 0x0003e4000c10110e */
.L_x_37:
[----:B0-----:R-:W-:Y:S05]  /*2150*/  BSYNC.RECONVERGENT B0 ;  /* 0x0000000000007941 */ /* 0x001fea0003800200 */
.L_x_33:
[----:B------:R-:W-:Y:S05]  /*2160*/  WARPSYNC.ALL ;  /* 0x0000000000007948 */ /* 0x000fea0003800000 */
[----:B------:R-:W-:Y:S01]  /*2170*/  ISETP.NE.U32.AND P0, PT, R17, RZ, PT ;  /* 0x000000ff1100720c */ /* 0x000fe20003f05070 */
[----:B------:R-:W-:-:S12]  /*2180*/  BSSY.RECONVERGENT B0, `(.L_x_39) ;  /* 0x000001c000007945 */ /* 0x000fd80003800200 */
[----:B------:R-:W-:Y:S05]  /*2190*/  @P0 BRA `(.L_x_40) ;  /* 0x00000000004c0947 */ /* 0x000fea0003800000 */
[----:B-1----:R-:W0:Y:S01]  /*21a0*/  I2F.U32.RP R5, UR8 ;  /* 0x0000000800057d06 */ /* 0x002e220008209000 */
[----:B------:R-:W-:Y:S01]  /*21b0*/  ISETP.NE.U32.AND P1, PT, RZ, UR8, PT ;  /* 0x00000008ff007c0c */ /* 0x000fe2000bf25070 */
[----:B------:R-:W-:-:S06]  /*21c0*/  HFMA2 R17, -RZ, RZ, 0, 0 ;  /* 0x00000000ff117431 */ /* 0x000fcc00000001ff */
[----:B0-----:R-:W0:Y:S02]  /*21d0*/  MUFU.RCP R5, R5 ;  /* 0x0000000500057308 */ /* 0x001e240000001000 */
[----:B0-----:R-:W-:-:S06]  /*21e0*/  IADD3 R8, PT, PT, R5, 0xffffffe, RZ ;  /* 0x0ffffffe05087810 */ /* 0x001fcc0007ffe0ff */
[----:B------:R0:W1:Y:S02]  /*21f0*/  F2I.FTZ.U32.TRUNC.NTZ R9, R8 ;  /* 0x0000000800097305 */ /* 0x000064000021f000 */
[----:B0-----:R-:W-:Y:S01]  /*2200*/  MOV R8, RZ ;  /* 0x000000ff00087202 */ /* 0x001fe20000000f00 */
[----:B-1----:R-:W-:-:S04]  /*2210*/  IMAD.MOV R11, RZ, RZ, -R9 ;  /* 0x000000ffff0b7224 */ /* 0x002fc800078e0a09 */
        /* <DEDUP_REMOVED lines=11> */
.L_x_40:
[----:B-1----:R-:W-:Y:S01]  /*22d0*/  MOV R9, UR9 ;  /* 0x0000000900097c02 */ /* 0x002fe20008000f00 */
[----:B------:R-:W-:Y:S01]  /*22e0*/  IMAD.U32 R20, RZ, RZ, UR8 ;  /* 0x00000008ff147e24 */ /* 0x000fe2000f8e00ff */
[----:B------:R-:W-:Y:S01]  /*22f0*/  MOV R21, UR9 ;  /* 0x0000000900157c02 */ /* 0x000fe20008000f00 */
[----:B------:R-:W-:Y:S01]  /*2300*/  IMAD.U32 R8, RZ, RZ, UR8 ;  /* 0x00000008ff087e24 */ /* 0x000fe2000f8e00ff */
[----:B------:R-:W-:Y:S01]  /*2310*/  MOV R6, 0x2340 ;  /* 0x0000234000067802 */ /* 0x000fe20000000f00 */
[----:B------:R-:W-:-:S07]  /*2320*/  IMAD.MOV.U32 R5, RZ, RZ, R9 ;  /* 0x000000ffff057224 */ /* 0x000fce00078e0009 */
[----:B------:R-:W-:Y:S05]  /*2330*/  CALL.REL.NOINC `($__internal_1_$__cuda_sm20_rem_u64) ;  /* 0x0000004800187944 */ /* 0x000fea0003c00000 */
.L_x_41:
[----:B------:R-:W-:Y:S05]  /*2340*/  BSYNC.RECONVERGENT B0 ;  /* 0x0000000000007941 */ /* 0x000fea0003800200 */
.L_x_39:
[----:B------:R-:W0:Y:S01]  /*2350*/  LDCU UR7, c[0x0][0x380] ;  /* 0x00007000ff0777ac */ /* 0x000e220008000800 */
[----:B------:R-:W-:-:S04]  /*2360*/  UIADD3 UR6, UPT, UPT, UR6, 0x1, URZ ;  /* 0x0000000106067890 */ /* 0x000fc8000fffe0ff */
[----:B0-----:R-:W-:-:S09]  /*2370*/  UISETP.NE.AND UP0, UPT, UR6, UR7, UPT ;  /* 0x000000070600728c */ /* 0x001fd2000bf05270 */
[----:B------:R-:W-:Y:S05]  /*2380*/  BRA.U UP0, `(.L_x_23) ;  /* 0xfffffff900007547 */ /* 0x000fea000b83ffff */
[----:B------:R-:W-:-:S04]  /*2390*/  UIADD3 UR10, UP0, UPT, UR10, 0x1, URZ ;  /* 0x000000010a0a7890 */ /* 0x000fc8000ff1e0ff */
[----:B------:R-:W-:Y:S02]  /*23a0*/  UIADD3.X UR11, UPT, UPT, URZ, UR11, URZ, UP0, !UPT ;  /* 0x0000000bff0b7290 */ /* 0x000fe400087fe4ff */
[----:B------:R-:W-:-:S04]  /*23b0*/  UISETP.NE.U32.AND UP0, UPT, UR10, 0x3, UPT ;  /* 0x000000030a00788c */ /* 0x000fc8000bf05070 */
[----:B------:R-:W-:-:S09]  /*23c0*/  UISETP.NE.AND.EX UP0, UPT, UR11, URZ, UPT, UP0 ;  /* 0x000000ff0b00728c */ /* 0x000fd2000bf05300 */
[----:B------:R-:W-:Y:S05]  /*23d0*/  BRA.U UP0, `(.L_x_42) ;  /* 0xffffffe900a47547 */ /* 0x000fea000b83ffff */
[----:B------:R-:W-:Y:S01]  /*23e0*/  UIMAD UR6, UR7, 0x3, URZ ;  /* 0x00000003070678a4 */ /* 0x000fe2000f8e02ff */
[----:B------:R-:W-:-:S03]  /*23f0*/  MOV R6, RZ ;  /* 0x000000ff00067202 */ /* 0x000fc60000000f00 */
[----:B------:R-:W-:-:S04]  /*2400*/  UISETP.LT.AND UP0, UPT, UR6, 0x1, UPT ;  /* 0x000000010600788c */ /* 0x000fc8000bf01270 */
[----:B------:R-:W-:-:S03]  /*2410*/  USEL UR7, UR6, 0x1, !UP0 ;  /* 0x0000000106077887 */ /* 0x000fc6000c000000 */
[----:B------:R-:W-:-:S09]  /*2420*/  UMOV UR6, URZ ;  /* 0x000000ff00067c82 */ /* 0x000fd20008000000 */
.L_x_172:
[----:B-1----:R-:W-:-:S04]  /*2430*/  IMAD.U32 R5, RZ, RZ, UR6 ;  /* 0x00000006ff057e24 */ /* 0x002fc8000f8e00ff */
[----:B------:R-:W-:-:S05]  /*2440*/  IMAD.WIDE.U32 R4, R5, 0x4, R14 ;  /* 0x0000000405047825 */ /* 0x000fca00078e000e */
[----:B--2---:R-:W2:Y:S01]  /*2450*/  LDG.E R3, desc[UR14][R4.64] ;  /* 0x0000000e04037981 */ /* 0x004ea2000c1e1900 */
[----:B------:R-:W-:Y:S01]  /*2460*/  HFMA2 R2, -RZ, RZ, 2.392578125, 0.0004794597625732421875 ;  /* 0x40c90fdbff027431 */ /* 0x000fe200000001ff */
[----:B------:R-:W-:Y:S01]  /*2470*/  UIADD3 UR6, UPT, UPT, UR6, 0x1, URZ ;  /* 0x0000000106067890 */ /* 0x000fe2000fffe0ff */
[----:B------:R-:W-:Y:S01]  /*2480*/  IMAD.MOV.U32 R19, RZ, RZ, -0x1 ;  /* 0xffffffffff137424 */ /* 0x000fe200078e00ff */
[----:B------:R-:W-:Y:S02]  /*2490*/  MOV R0, RZ ;  /* 0x000000ff00007202 */ /* 0x000fe40000000f00 */
[----:B------:R-:W-:Y:S01]  /*24a0*/  UISETP.NE.AND UP0, UPT, UR6, UR7, UPT ;  /* 0x000000070600728c */ /* 0x000fe2000bf05270 */
[----:B0-2---:R-:W-:-:S10]  /*24b0*/  IMAD.WIDE R16, R3, 0x10, R12 ;  /* 0x0000001003107825 */ /* 0x005fd400078e020c */
.L_x_69:
[----:B------:R-:W-:Y:S01]  /*24c0*/  ISETP.NE.AND P0, PT, R0, R3, PT ;  /* 0x000000030000720c */ /* 0x000fe20003f05270 */
[----:B------:R-:W-:-:S12]  /*24d0*/  BSSY.RECONVERGENT B0, `(.L_x_43) ;  /* 0x00000ca000007945 */ /* 0x000fd80003800200 */
[----:B------:R-:W-:Y:S05]  /*24e0*/  @!P0 BRA `(.L_x_44) ;  /* 0x0000000c00208947 */ /* 0x000fea0003800000 */
[----:B------:R-:W2:Y:S04]  /*24f0*/  LDG.E R4, desc[UR14][R16.64+0x4] ;  /* 0x0000040e10047981 */ /* 0x000ea8000c1e1900 */
[----:B------:R-:W2:Y:S01]  /*2500*/  LDG.E R5, desc[UR14][R16.64] ;  /* 0x0000000e10057981 */ /* 0x000ea2000c1e1900 */
[----:B------:R-:W-:Y:S01]  /*2510*/  BSSY.RECONVERGENT B1, `(.L_x_45) ;  /* 0x000003b000017945 */ /* 0x000fe20003800200 */
[----:B--2---:R-:W-:-:S13]  /*2520*/  FSETP.GEU.AND P0, PT, R5, R4, PT ;  /* 0x000000040500720b */ /* 0x004fda0003f0e000 */
[----:B------:R-:W-:-:S04]  /*2530*/  @!P0 FADD R5, R5, 6.2831854820251464844 ;  /* 0x40c90fdb05058421 */ /* 0x000fc80000000000 */
[----:B------:R-:W-:-:S04]  /*2540*/  FADD R4, R4, R5 ;  /* 0x0000000504047221 */ /* 0x000fc80000000000 */
[----:B------:R-:W-:-:S04]  /*2550*/  FMUL R4, R4, 0.5 ;  /* 0x3f00000004047820 */ /* 0x000fc80000400000 */
[C---:B------:R-:W-:Y:S01]  /*2560*/  FADD R9, |R4|.reuse, -RZ ;  /* 0x800000ff04097221 */ /* 0x040fe20000000200 */
[----:B------:R-:W-:-:S13]  /*2570*/  FSETP.GEU.AND P0, PT, |R4|, 6.2831854820251464844, PT ;  /* 0x40c90fdb0400780b */ /* 0x000fda0003f0e200 */
[----:B------:R-:W-:Y:S05]  /*2580*/  @!P0 BRA `(.L_x_46) ;  /* 0x0000000000cc8947 */ /* 0x000fea0003800000 */
[----:B------:R-:W-:-:S13]  /*2590*/  FSETP.GTU.AND P0, PT, R9, 52707180, PT ;  /* 0x4c490fdb0900780b */ /* 0x000fda0003f0c000 */
[----:B------:R-:W-:Y:S05]  /*25a0*/  @P0 BRA `(.L_x_47) ;  /* 0x00000000005c0947 */ /* 0x000fea0003800000 */
[----:B------:R-:W-:Y:S01]  /*25b0*/  FMUL R5, R9, 0.15915493667125701904 ;  /* 0x3e22f98309057820 */ /* 0x000fe20000400000 */
[----:B------:R-:W-:Y:S03]  /*25c0*/  BSSY.RECONVERGENT B2, `(.L_x_48) ;  /* 0x0000013000027945 */ /* 0x000fe60003800200 */
[----:B------:R-:W0:Y:S02]  /*25d0*/  FRND.TRUNC R8, R5 ;  /* 0x0000000500087307 */ /* 0x000e24000020d000 */
[----:B0-----:R-:W-:-:S05]  /*25e0*/  FFMA R10, R8, -6.2831854820251464844, R9 ;  /* 0xc0c90fdb080a7823 */ /* 0x001fca0000000009 */
[----:B------:R-:W-:-:S13]  /*25f0*/  ISETP.GE.U32.AND P0, PT, R10, 0x40c90fdb, PT ;  /* 0x40c90fdb0a00780c */ /* 0x000fda0003f06070 */
[----:B------:R-:W-:Y:S05]  /*2600*/  @!P0 BRA `(.L_x_49) ;  /* 0x0000000000388947 */ /* 0x000fea0003800000 */
[----:B------:R-:W-:-:S04]  /*2610*/  ISETP.GE.U32.AND P0, PT, R10, -0x7fffffff, PT ;  /* 0x800000010a00780c */ /* 0x000fc80003f06070 */
[----:B------:R-:W-:-:S09]  /*2620*/  FSETP.GEU.OR P1, PT, R10, -6.2831854820251464844, !P0 ;  /* 0xc0c90fdb0a00780b */ /* 0x000fd2000472e400 */
[----:B------:R-:W-:-:S04]  /*2630*/  @P0 FADD R5, R8, -1 ;  /* 0xbf80000008050421 */ /* 0x000fc80000000000 */
[----:B------:R-:W-:-:S04]  /*2640*/  @!P1 FADD R5, R5, -1 ;  /* 0xbf80000005059421 */ /* 0x000fc80000000000 */
[----:B------:R-:W-:Y:S01]  /*2650*/  @P0 IMAD.MOV.U32 R8, RZ, RZ, R5 ;  /* 0x000000ffff080224 */ /* 0x000fe200078e0005 */
[----:B------:R-:W-:Y:S06]  /*2660*/  @P0 BRA `(.L_x_49) ;  /* 0x0000000000200947 */ /* 0x000fec0003800000 */
[----:B------:R-:W-:Y:S01]  /*2670*/  FSETP.GE.AND P0, PT, R10, 12.566370964050292969, PT ;  /* 0x41490fdb0a00780b */ /* 0x000fe20003f06000 */
[----:B------:R-:W-:-:S12]  /*2680*/  FADD R8, R8, 1 ;  /* 0x3f80000008087421 */ /* 0x000fd80000000000 */
[----:B------:R-:W-:-:S05]  /*2690*/  @P0 MOV R5, 0x40c90fdb ;  /* 0x40c90fdb00050802 */ /* 0x000fca0000000f00 */
[----:B------:R-:W-:-:S05]  /*26a0*/  @P0 FFMA R5, R5, -3, R10 ;  /* 0xc040000005050823 */ /* 0x000fca000000000a */
[----:B------:R-:W-:Y:S01]  /*26b0*/  FSETP.GE.AND P1, PT, R5, RZ, P0 ;  /* 0x000000ff0500720b */ /* 0x000fe20000726000 */
[----:B------:R-:W-:-:S12]  /*26c0*/  @P0 FADD R5, R8, 1 ;  /* 0x3f80000008050421 */ /* 0x000fd80000000000 */
[----:B------:R-:W-:-:S04]  /*26d0*/  @P1 FADD R5, R5, 1 ;  /* 0x3f80000005051421 */ /* 0x000fc80000000000 */
[----:B------:R-:W-:-:S07]  /*26e0*/  @P0 IMAD.MOV.U32 R8, RZ, RZ, R5 ;  /* 0x000000ffff080224 */ /* 0x000fce00078e0005 */
.L_x_49:
[----:B------:R-:W-:Y:S05]  /*26f0*/  BSYNC.RECONVERGENT B2 ;  /* 0x0000000000027941 */ /* 0x000fea0003800200 */
.L_x_48:
[----:B------:R-:W-:Y:S01]  /*2700*/  FFMA R9, R8, -6.2831854820251464844, R9 ;  /* 0xc0c90fdb08097823 */ /* 0x000fe20000000009 */
[----:B------:R-:W-:Y:S06]  /*2710*/  BRA `(.L_x_46) ;  /* 0x0000000000687947 */ /* 0x000fec0003800000 */
.L_x_47:
[C---:B------:R-:W-:Y:S01]  /*2720*/  LOP3.LUT R5, R9.reuse, 0xff800000, RZ, 0xc0, !PT ;  /* 0xff80000009057812 */ /* 0x040fe200078ec0ff */
[----:B------:R-:W-:Y:S01]  /*2730*/  IMAD.MOV.U32 R18, RZ, RZ, 0x7fffffff ;  /* 0x7fffffffff127424 */ /* 0x000fe200078e00ff */
[----:B------:R-:W-:Y:S01]  /*2740*/  ISETP.GT.U32.AND P0, PT, R9, 0x7f7fffff, PT ;  /* 0x7f7fffff0900780c */ /* 0x000fe20003f04070 */
[----:B------:R-:W-:Y:S01]  /*2750*/  BSSY.RECONVERGENT B2, `(.L_x_50) ;  /* 0x0000014000027945 */ /* 0x000fe20003800200 */
[----:B------:R-:W-:Y:S02]  /*2760*/  IADD3 R8, PT, PT, R5, -0x40800000, RZ ;  /* 0xbf80000005087810 */ /* 0x000fe40007ffe0ff */
[----:B------:R-:W-:Y:S02]  /*2770*/  LOP3.LUT R5, R9, 0x7fffff, RZ, 0xc0, !PT ;  /* 0x007fffff09057812 */ /* 0x000fe400078ec0ff */
[----:B------:R-:W-:Y:S02]  /*2780*/  ISETP.NE.AND P1, PT, R8, RZ, PT ;  /* 0x000000ff0800720c */ /* 0x000fe40003f25270 */
[----:B------:R-:W-:-:S02]  /*2790*/  LOP3.LUT R5, R5, 0x3f800000, RZ, 0xfc, !PT ;  /* 0x3f80000005057812 */ /* 0x000fc400078efcff */
[----:B------:R-:W-:-:S09]  /*27a0*/  FSEL R18, R18, 33554432, P0 ;  /* 0x4c00000012127808 */ /* 0x000fd20000000000 */
[----:B------:R-:W-:Y:S05]  /*27b0*/  @!P1 BRA `(.L_x_51) ;  /* 0x0000000000349947 */ /* 0x000fea0003800000 */
.L_x_52:
[----:B------:R-:W-:-:S04]  /*27c0*/  VIMNMX.U32 R9, PT, PT, R8, 0xb800000, PT ;  /* 0x0b80000008097848 */ /* 0x000fc80003fe0000 */
[----:B------:R-:W-:Y:S01]  /*27d0*/  IADD3 R5, PT, PT, R9, R5, RZ ;  /* 0x0000000509057210 */ /* 0x000fe20007ffe0ff */
[----:B------:R-:W-:-:S04]  /*27e0*/  IMAD.IADD R8, R8, 0x1, -R9 ;  /* 0x0000000108087824 */ /* 0x000fc800078e0a09 */
[----:B------:R-:W-:Y:S01]  /*27f0*/  FMUL R10, R5, 0.63661974668502807617 ;  /* 0x3f22f983050a7820 */ /* 0x000fe20000400000 */
[----:B------:R-:W-:-:S03]  /*2800*/  ISETP.NE.AND P1, PT, R8, RZ, PT ;  /* 0x000000ff0800720c */ /* 0x000fc60003f25270 */
[----:B------:R-:W-:-:S04]  /*2810*/  FFMA R11, R10, -1.5707963705062866211, R5 ;  /* 0xbfc90fdb0a0b7823 */ /* 0x000fc80000000005 */
[----:B------:R-:W-:-:S04]  /*2820*/  FFMA R10, R11, 0.63661974668502807617, R10 ;  /* 0x3f22f9830b0a7823 */ /* 0x000fc8000000000a */
[----:B------:R-:W-:-:S04]  /*2830*/  FFMA R11, R10, -1.5707963705062866211, R5 ;  /* 0xbfc90fdb0a0b7823 */ /* 0x000fc80000000005 */
[----:B------:R-:W-:-:S04]  /*2840*/  FFMA.RZ R11, R11, 0.63661974668502807617, R10 ;  /* 0x3f22f9830b0b7823 */ /* 0x000fc8000000c00a */
[----:B------:R-:W0:Y:S02]  /*2850*/  FRND.TRUNC R10, R11 ;  /* 0x0000000b000a7307 */ /* 0x000e24000020d000 */
[----:B0-----:R-:W-:-:S05]  /*2860*/  FFMA R5, R10, -1.5707963705062866211, R5 ;  /* 0xbfc90fdb0a057823 */ /* 0x001fca0000000005 */
[----:B------:R-:W-:-:S13]  /*2870*/  ISETP.NE.AND P0, PT, R5, RZ, PT ;  /* 0x000000ff0500720c */ /* 0x000fda0003f05270 */
[----:B------:R-:W-:Y:S05]  /*2880*/  @P0 BRA P1, `(.L_x_52) ;  /* 0xfffffffc00cc0947 */ /* 0x000fea000083ffff */
.L_x_51:
[----:B------:R-:W-:Y:S05]  /*2890*/  BSYNC.RECONVERGENT B2 ;  /* 0x0000000000027941 */ /* 0x000fea0003800200 */
.L_x_50:
[----:B------:R-:W-:-:S04]  /*28a0*/  FMUL R5, R5, 1.1920928955078125e-07 ;  /* 0x3400000005057820 */ /* 0x000fc80000400000 */
[----:B------:R-:W-:-:S07]  /*28b0*/  FMUL R9, R18, R5 ;  /* 0x0000000512097220 */ /* 0x000fce0000400000 */
.L_x_46:
[----:B------:R-:W-:Y:S05]  /*28c0*/  BSYNC.RECONVERGENT B1 ;  /* 0x0000000000017941 */ /* 0x000fea0003800200 */
.L_x_45:
[----:B------:R-:W-:-:S05]  /*28d0*/  IMAD.WIDE.U32 R10, R0, 0x10, R12 ;  /* 0x00000010000a7825 */ /* 0x000fca00078e000c */
[----:B------:R-:W2:Y:S04]  /*28e0*/  LDG.E R5, desc[UR14][R10.64+0x4] ;  /* 0x0000040e0a057981 */ /* 0x000ea8000c1e1900 */
[----:B------:R-:W2:Y:S01]  /*28f0*/  LDG.E R8, desc[UR14][R10.64] ;  /* 0x0000000e0a087981 */ /* 0x000ea2000c1e1900 */
[----:B------:R-:W-:Y:S01]  /*2900*/  LOP3.LUT R4, R9, 0x80000000, R4, 0xb8, !PT ;  /* 0x8000000009047812 */ /* 0x000fe200078eb804 */
[----:B------:R-:W-:Y:S01]  /*2910*/  BSSY.RECONVERGENT B1, `(.L_x_53) ;  /* 0x000003d000017945 */ /* 0x000fe20003800200 */
[----:B--2---:R-:W-:-:S13]  /*2920*/  FSETP.GEU.AND P0, PT, R8, R5, PT ;  /* 0x000000050800720b */ /* 0x004fda0003f0e000 */
[----:B------:R-:W-:Y:S01]  /*2930*/  @!P0 FADD R8, R8, 6.2831854820251464844 ;  /* 0x40c90fdb08088421 */ /* 0x000fe20000000000 */
[----:B------:R-:W-:-:S03]  /*2940*/  FSETP.NAN.AND P0, PT, |R9|, |R9|, PT ;  /* 0x400000090900720b */ /* 0x000fc60003f08200 */
[----:B------:R-:W-:Y:S01]  /*2950*/  FADD R5, R5, R8 ;  /* 0x0000000805057221 */ /* 0x000fe20000000000 */
[----:B------:R-:W-:-:S03]  /*2960*/  FSEL R4, R9, R4, P0 ;  /* 0x0000000409047208 */ /* 0x000fc60000000000 */
[----:B------:R-:W-:-:S04]  /*2970*/  FMUL R5, R5, 0.5 ;  /* 0x3f00000005057820 */ /* 0x000fc80000400000 */
[C---:B------:R-:W-:Y:S01]  /*2980*/  FADD R8, |R5|.reuse, -RZ ;  /* 0x800000ff05087221 */ /* 0x040fe20000000200 */
[----:B------:R-:W-:-:S13]  /*2990*/  FSETP.GEU.AND P1, PT, |R5|, 6.2831854820251464844, PT ;  /* 0x40c90fdb0500780b */ /* 0x000fda0003f2e200 */
[----:B------:R-:W-:Y:S05]  /*29a0*/  @!P1 BRA `(.L_x_54) ;  /* 0x0000000000cc9947 */ /* 0x000fea0003800000 */
[----:B------:R-:W-:-:S13]  /*29b0*/  FSETP.GTU.AND P0, PT, R8, 52707180, PT ;  /* 0x4c490fdb0800780b */ /* 0x000fda0003f0c000 */
[----:B------:R-:W-:Y:S05]  /*29c0*/  @P0 BRA `(.L_x_55) ;  /* 0x00000000005c0947 */ /* 0x000fea0003800000 */
[----:B------:R-:W-:Y:S01]  /*29d0*/  FMUL R9, R8, 0.15915493667125701904 ;  /* 0x3e22f98308097820 */ /* 0x000fe20000400000 */
[----:B------:R-:W-:Y:S05]  /*29e0*/  BSSY.RECONVERGENT B2, `(.L_x_56) ;  /* 0x0000013000027945 */ /* 0x000fea0003800200 */
[----:B------:R-:W0:Y:S02]  /*29f0*/  FRND.TRUNC R9, R9 ;  /* 0x0000000900097307 */ /* 0x000e24000020d000 */
[----:B0-----:R-:W-:-:S05]  /*2a00*/  FFMA R10, R9, -6.2831854820251464844, R8 ;  /* 0xc0c90fdb090a7823 */ /* 0x001fca0000000008 */
[----:B------:R-:W-:-:S13]  /*2a10*/  ISETP.GE.U32.AND P0, PT, R10, 0x40c90fdb, PT ;  /* 0x40c90fdb0a00780c */ /* 0x000fda0003f06070 */
[----:B------:R-:W-:Y:S05]  /*2a20*/  @!P0 BRA `(.L_x_57) ;  /* 0x0000000000388947 */ /* 0x000fea0003800000 */
[----:B------:R-:W-:-:S04]  /*2a30*/  ISETP.GE.U32.AND P0, PT, R10, -0x7fffffff, PT ;  /* 0x800000010a00780c */ /* 0x000fc80003f06070 */
[----:B------:R-:W-:-:S09]  /*2a40*/  FSETP.GEU.OR P1, PT, R10, -6.2831854820251464844, !P0 ;  /* 0xc0c90fdb0a00780b */ /* 0x000fd2000472e400 */
[----:B------:R-:W-:-:S04]  /*2a50*/  @P0 FADD R11, R9, -1 ;  /* 0xbf800000090b0421 */ /* 0x000fc80000000000 */
[----:B------:R-:W-:-:S05]  /*2a60*/  @!P1 FADD R11, R11, -1 ;  /* 0xbf8000000b0b9421 */ /* 0x000fca0000000000 */
[----:B------:R-:W-:Y:S01]  /*2a70*/  @P0 MOV R9, R11 ;  /* 0x0000000b00090202 */ /* 0x000fe20000000f00 */
[----:B------:R-:W-:Y:S06]  /*2a80*/  @P0 BRA `(.L_x_57) ;  /* 0x0000000000200947 */ /* 0x000fec0003800000 */
[----:B------:R-:W-:Y:S01]  /*2a90*/  FSETP.GE.AND P0, PT, R10, 12.566370964050292969, PT ;  /* 0x41490fdb0a00780b */ /* 0x000fe20003f06000 */
[----:B------:R-:W-:-:S12]  /*2aa0*/  FADD R9, R9, 1 ;  /* 0x3f80000009097421 */ /* 0x000fd80000000000 */
[----:B------:R-:W-:-:S04]  /*2ab0*/  @P0 IMAD.MOV.U32 R11, RZ, RZ, 0x40c90fdb ;  /* 0x40c90fdbff0b0424 */ /* 0x000fc800078e00ff */
[----:B------:R-:W-:-:S05]  /*2ac0*/  @P0 FFMA R10, R11, -3, R10 ;  /* 0xc04000000b0a0823 */ /* 0x000fca000000000a */
[----:B------:R-:W-:Y:S01]  /*2ad0*/  FSETP.GE.AND P1, PT, R10, RZ, P0 ;  /* 0x000000ff0a00720b */ /* 0x000fe20000726000 */
[----:B------:R-:W-:-:S12]  /*2ae0*/  @P0 FADD R10, R9, 1 ;  /* 0x3f800000090a0421 */ /* 0x000fd80000000000 */
[----:B------:R-:W-:-:S05]  /*2af0*/  @P1 FADD R10, R10, 1 ;  /* 0x3f8000000a0a1421 */ /* 0x000fca0000000000 */
[----:B------:R-:W-:-:S07]  /*2b00*/  @P0 MOV R9, R10 ;  /* 0x0000000a00090202 */ /* 0x000fce0000000f00 */
.L_x_57:
[----:B------:R-:W-:Y:S05]  /*2b10*/  BSYNC.RECONVERGENT B2 ;  /* 0x0000000000027941 */ /* 0x000fea0003800200 */
.L_x_56:
[----:B------:R-:W-:Y:S01]  /*2b20*/  FFMA R8, R9, -6.2831854820251464844, R8 ;  /* 0xc0c90fdb09087823 */ /* 0x000fe20000000008 */
[----:B------:R-:W-:Y:S06]  /*2b30*/  BRA `(.L_x_54) ;  /* 0x0000000000687947 */ /* 0x000fec0003800000 */
.L_x_55:
[C---:B------:R-:W-:Y:S01]  /*2b40*/  LOP3.LUT R9, R8.reuse, 0xff800000, RZ, 0xc0, !PT ;  /* 0xff80000008097812 */ /* 0x040fe200078ec0ff */
[----:B------:R-:W-:Y:S01]  /*2b50*/  BSSY.RECONVERGENT B2, `(.L_x_58) ;  /* 0x0000016000027945 */ /* 0x000fe20003800200 */
[C---:B------:R-:W-:Y:S02]  /*2b60*/  ISETP.GT.U32.AND P0, PT, R8.reuse, 0x7f7fffff, PT ;  /* 0x7f7fffff0800780c */ /* 0x040fe40003f04070 */
[----:B------:R-:W-:Y:S01]  /*2b70*/  MOV R20, 0x7fffffff ;  /* 0x7fffffff00147802 */ /* 0x000fe20000000f00 */
[----:B------:R-:W-:Y:S01]  /*2b80*/  VIADD R10, R9, 0xbf800000 ;  /* 0xbf800000090a7836 */ /* 0x000fe20000000000 */
[----:B------:R-:W-:Y:S02]  /*2b90*/  LOP3.LUT R9, R8, 0x7fffff, RZ, 0xc0, !PT ;  /* 0x007fffff08097812 */ /* 0x000fe400078ec0ff */
[----:B------:R-:W-:Y:S02]  /*2ba0*/  FSEL R20, R20, 33554432, P0 ;  /* 0x4c00000014147808 */ /* 0x000fe40000000000 */
[----:B------:R-:W-:-:S02]  /*2bb0*/  ISETP.NE.AND P1, PT, R10, RZ, PT ;  /* 0x000000ff0a00720c */ /* 0x000fc40003f25270 */
[----:B------:R-:W-:-:S11]  /*2bc0*/  LOP3.LUT R9, R9, 0x3f800000, RZ, 0xfc, !PT ;  /* 0x3f80000009097812 */ /* 0x000fd600078efcff */
[----:B------:R-:W-:Y:S05]  /*2bd0*/  @!P1 BRA `(.L_x_59) ;  /* 0x0000000000349947 */ /* 0x000fea0003800000 */
.L_x_60:
[----:B------:R-:W-:-:S04]  /*2be0*/  VIMNMX.U32 R8, PT, PT, R10, 0xb800000, PT ;  /* 0x0b8000000a087848 */ /* 0x000fc80003fe0000 */
[C---:B------:R-:W-:Y:S01]  /*2bf0*/  IADD3 R10, PT, PT, -R8.reuse, R10, RZ ;  /* 0x0000000a080a7210 */ /* 0x040fe20007ffe1ff */
[----:B------:R-:W-:-:S03]  /*2c00*/  IMAD.IADD R9, R8, 0x1, R9 ;  /* 0x0000000108097824 */ /* 0x000fc600078e0209 */
[----:B------:R-:W-:Y:S01]  /*2c10*/  ISETP.NE.AND P1, PT, R10, RZ, PT ;  /* 0x000000ff0a00720c */ /* 0x000fe20003f25270 */
[----:B------:R-:W-:-:S04]  /*2c20*/  FMUL R18, R9, 0.63661974668502807617 ;  /* 0x3f22f98309127820 */ /* 0x000fc80000400000 */
        /* <DEDUP_REMOVED lines=8> */
.L_x_59:
[----:B------:R-:W-:Y:S05]  /*2cb0*/  BSYNC.RECONVERGENT B2 ;  /* 0x0000000000027941 */ /* 0x000fea0003800200 */
.L_x_58:
[----:B------:R-:W-:-:S04]  /*2cc0*/  FMUL R9, R9, 1.1920928955078125e-07 ;  /* 0x3400000009097820 */ /* 0x000fc80000400000 */
[----:B------:R-:W-:-:S07]  /*2cd0*/  FMUL R8, R20, R9 ;  /* 0x0000000914087220 */ /* 0x000fce0000400000 */
.L_x_54:
[----:B------:R-:W-:Y:S05]  /*2ce0*/  BSYNC.RECONVERGENT B1 ;  /* 0x0000000000017941 */ /* 0x000fea0003800200 */
.L_x_53:
[C---:B------:R-:W-:Y:S01]  /*2cf0*/  FSETP.NAN.AND P0, PT, |R8|.reuse, |R8|, PT ;  /* 0x400000080800720b */ /* 0x040fe20003f08200 */
[----:B------:R-:W-:Y:S01]  /*2d00*/  BSSY.RECONVERGENT B1, `(.L_x_61) ;  /* 0x000003e000017945 */ /* 0x000fe20003800200 */
[----:B------:R-:W-:Y:S02]  /*2d10*/  LOP3.LUT R5, R8, 0x80000000, R5, 0xb8, !PT ;  /* 0x8000000008057812 */ /* 0x000fe400078eb805 */
[----:B------:R-:W-:Y:S02]  /*2d20*/  FSETP.GEU.AND P1, PT, R4, RZ, PT ;  /* 0x000000ff0400720b */ /* 0x000fe40003f2e000 */
[----:B------:R-:W-:-:S04]  /*2d30*/  FSEL R5, R8, R5, P0 ;  /* 0x0000000508057208 */ /* 0x000fc80000000000 */
[----:B------:R-:W-:-:S07]  /*2d40*/  FSETP.GEU.AND P0, PT, R5, RZ, PT ;  /* 0x000000ff0500720b */ /* 0x000fce0003f0e000 */
[----:B------:R-:W-:-:S06]  /*2d50*/  @!P1 FADD R4, R4, 6.2831854820251464844 ;  /* 0x40c90fdb04049421 */ /* 0x000fcc0000000000 */
[----:B------:R-:W-:-:S04]  /*2d60*/  @!P0 FADD R5, R5, 6.2831854820251464844 ;  /* 0x40c90fdb05058421 */ /* 0x000fc80000000000 */
[----:B------:R-:W-:-:S04]  /*2d70*/  FADD R4, -R5, R4 ;  /* 0x0000000405047221 */ /* 0x000fc80000000100 */
        /* <DEDUP_REMOVED lines=25> */
.L_x_65:
[----:B------:R-:W-:Y:S05]  /*2f10*/  BSYNC.RECONVERGENT B2 ;  /* 0x0000000000027941 */ /* 0x000fea0003800200 */
.L_x_64:
[----:B------:R-:W-:Y:S01]  /*2f20*/  FFMA R5, R8, -6.2831854820251464844, R5 ;  /* 0xc0c90fdb08057823 */ /* 0x000fe20000000005 */
[----:B------:R-:W-:Y:S06]  /*2f30*/  BRA `(.L_x_62) ;  /* 0x0000000000687947 */ /* 0x000fec0003800000 */
.L_x_63:
[C---:B------:R-:W-:Y:S01]  /*2f40*/  LOP3.LUT R8, R5.reuse, 0xff800000, RZ, 0xc0, !PT ;  /* 0xff80000005087812 */ /* 0x040fe200078ec0ff */
[----:B------:R-:W-:Y:S01]  /*2f50*/  IMAD.MOV.U32 R18, RZ, RZ, 0x7fffffff ;  /* 0x7fffffffff127424 */ /* 0x000fe200078e00ff */
[C---:B------:R-:W-:Y:S01]  /*2f60*/  ISETP.GT.U32.AND P0, PT, R5.reuse, 0x7f7fffff, PT ;  /* 0x7f7fffff0500780c */ /* 0x040fe20003f04070 */
[----:B------:R-:W-:Y:S01]  /*2f70*/  BSSY.RECONVERGENT B2, `(.L_x_66) ;  /* 0x0000014000027945 */ /* 0x000fe20003800200 */
[----:B------:R-:W-:Y:S02]  /*2f80*/  IADD3 R9, PT, PT, R8, -0x40800000, RZ ;  /* 0xbf80000008097810 */ /* 0x000fe40007ffe0ff */
[----:B------:R-:W-:Y:S02]  /*2f90*/  LOP3.LUT R8, R5, 0x7fffff, RZ, 0xc0, !PT ;  /* 0x007fffff05087812 */ /* 0x000fe400078ec0ff */
[----:B------:R-:W-:Y:S02]  /*2fa0*/  ISETP.NE.AND P1, PT, R9, RZ, PT ;  /* 0x000000ff0900720c */ /* 0x000fe40003f25270 */
[----:B------:R-:W-:-:S02]  /*2fb0*/  LOP3.LUT R8, R8, 0x3f800000, RZ, 0xfc, !PT ;  /* 0x3f80000008087812 */ /* 0x000fc400078efcff */
[----:B------:R-:W-:-:S09]  /*2fc0*/  FSEL R18, R18, 33554432, P0 ;  /* 0x4c00000012127808 */ /* 0x000fd20000000000 */
[----:B------:R-:W-:Y:S05]  /*2fd0*/  @!P1 BRA `(.L_x_67) ;  /* 0x0000000000349947 */ /* 0x000fea0003800000 */
.L_x_68:
        /* <DEDUP_REMOVED lines=13> */
.L_x_67:
[----:B------:R-:W-:Y:S05]  /*30b0*/  BSYNC.RECONVERGENT B2 ;  /* 0x0000000000027941 */ /* 0x000fea0003800200 */
.L_x_66:
[----:B------:R-:W-:-:S04]  /*30c0*/  FMUL R5, R8, 1.1920928955078125e-07 ;  /* 0x3400000008057820 */ /* 0x000fc80000400000 */
[----:B------:R-:W-:-:S07]  /*30d0*/  FMUL R5, R18, R5 ;  /* 0x0000000512057220 */ /* 0x000fce0000400000 */
.L_x_62:
[----:B------:R-:W-:Y:S05]  /*30e0*/  BSYNC.RECONVERGENT B1 ;  /* 0x0000000000017941 */ /* 0x000fea0003800200 */
.L_x_61:
[C---:B------:R-:W-:Y:S02]  /*30f0*/  FSETP.NAN.AND P0, PT, |R5|.reuse, |R5|, PT ;  /* 0x400000050500720b */ /* 0x040fe40003f08200 */
[----:B------:R-:W-:-:S04]  /*3100*/  LOP3.LUT R4, R5, 0x80000000, R4, 0xb8, !PT ;  /* 0x8000000005047812 */ /* 0x000fc800078eb804 */
[----:B------:R-:W-:-:S04]  /*3110*/  FSEL R5, R5, R4, P0 ;  /* 0x0000000405057208 */ /* 0x000fc80000000000 */
[----:B------:R-:W-:-:S13]  /*3120*/  FSETP.GEU.AND P0, PT, R5, RZ, PT ;  /* 0x000000ff0500720b */ /* 0x000fda0003f0e000 */
[----:B------:R-:W-:-:S05]  /*3130*/  @!P0 FADD R5, R5, 6.2831854820251464844 ;  /* 0x40c90fdb05058421 */ /* 0x000fca0000000000 */
[----:B------:R-:W-:-:S04]  /*3140*/  FSETP.GEU.AND P0, PT, R5, R2, PT ;  /* 0x000000020500720b */ /* 0x000fc80003f0e000 */
[----:B------:R-:W-:Y:S02]  /*3150*/  FSEL R2, R5, R2, !P0 ;  /* 0x0000000205027208 */ /* 0x000fe40004000000 */
[----:B------:R-:W-:-:S07]  /*3160*/  SEL R19, R0, R19, !P0 ;  /* 0x0000001300137207 */ /* 0x000fce0004000000 */
.L_x_44:
[----:B------:R-:W-:Y:S05]  /*3170*/  BSYNC.RECONVERGENT B0 ;  /* 0x0000000000007941 */ /* 0x000fea0003800200 */
.L_x_43:
[----:B------:R-:W0:Y:S01]  /*3180*/  LDCU UR8, c[0x0][0x380] ;  /* 0x00007000ff0877ac */ /* 0x000e220008000800 */
[----:B------:R-:W-:-:S04]  /*3190*/  IADD3 R0, PT, PT, R0, 0x1, RZ ;  /* 0x0000000100007810 */ /* 0x000fc80007ffe0ff */
[----:B0-----:R-:W-:-:S13]  /*31a0*/  ISETP.NE.AND P0, PT, R0, UR8, PT ;  /* 0x0000000800007c0c */ /* 0x001fda000bf05270 */
[----:B------:R-:W-:Y:S05]  /*31b0*/  @P0 BRA `(.L_x_69) ;  /* 0xfffffff000c00947 */ /* 0x000fea000383ffff */
[----:B------:R-:W2:Y:S01]  /*31c0*/  LDG.E R25, desc[UR14][R16.64+0x8] ;  /* 0x0000080e10197981 */ /* 0x000ea2000c1e1900 */
[----:B------:R-:W-:Y:S01]  /*31d0*/  UMOV UR8, 0x40490fdb ;  /* 0x40490fdb00087882 */ /* 0x000fe20000000000 */
[----:B------:R-:W-:Y:S01]  /*31e0*/  BSSY.RECONVERGENT B0, `(.L_x_70) ;  /* 0x0000011000007945 */ /* 0x000fe20003800200 */
[----:B------:R-:W-:Y:S02]  /*31f0*/  IMAD.U32 R4, RZ, RZ, UR8 ;  /* 0x00000008ff047e24 */ /* 0x000fe4000f8e00ff */
[----:B------:R-:W-:Y:S01]  /*3200*/  IMAD.WIDE R18, R19, 0x10, R12 ;  /* 0x0000001013127825 */ /* 0x000fe200078e020c */
[----:B--2---:R-:W-:-:S04]  /*3210*/  I2FP.F32.S32 R23, R25 ;  /* 0x0000001900177245 */ /* 0x004fc80000201400 */
[----:B------:R-:W0:Y:S08]  /*3220*/  MUFU.RCP R2, R23 ;  /* 0x0000001700027308 */ /* 0x000e300000001000 */
[----:B------:R-:W1:Y:S01]  /*3230*/  FCHK P0, R4, R23 ;  /* 0x0000001704007302 */ /* 0x000e620000000000 */
[----:B0-----:R-:W-:-:S04]  /*3240*/  FFMA R3, -R23, R2, 1 ;  /* 0x3f80000017037423 */ /* 0x001fc80000000102 */
[----:B------:R-:W-:-:S04]  /*3250*/  FFMA R2, R2, R3, R2 ;  /* 0x0000000302027223 */ /* 0x000fc80000000002 */
[----:B------:R-:W-:-:S04]  /*3260*/  FFMA R0, R2, 3.1415927410125732422, RZ ;  /* 0x40490fdb02007823 */ /* 0x000fc800000000ff */
[----:B------:R-:W-:-:S04]  /*3270*/  FFMA R3, -R23, R0, 3.1415927410125732422 ;  /* 0x40490fdb17037423 */ /* 0x000fc80000000100 */
[----:B------:R-:W-:Y:S01]  /*3280*/  FFMA R2, R2, R3, R0 ;  /* 0x0000000302027223 */ /* 0x000fe20000000000 */
[----:B-1----:R-:W-:Y:S06]  /*3290*/  @!P0 BRA `(.L_x_71) ;  /* 0x0000000000148947 */ /* 0x002fec0003800000 */
[----:B------:R-:W-:Y:S02]  /*32a0*/  HFMA2 R29, -RZ, RZ, 2.142578125, 0.0004794597625732421875 ;  /* 0x40490fdbff1d7431 */ /* 0x000fe400000001ff */
[----:B------:R-:W-:Y:S01]  /*32b0*/  IMAD.MOV.U32 R0, RZ, RZ, R23 ;  /* 0x000000ffff007224 */ /* 0x000fe200078e0017 */
[----:B------:R-:W-:-:S07]  /*32c0*/  MOV R8, 0x32e0 ;  /* 0x000032e000087802 */ /* 0x000fce0000000f00 */
[----:B------:R-:W-:Y:S05]  /*32d0*/  CALL.REL.NOINC `($__internal_2_$__cuda_sm3x_div_rn_noftz_f32_slowpath) ;  /* 0x0000003c00347944 */ /* 0x000fea0003c00000 */
[----:B------:R-:W-:-:S07]  /*32e0*/  MOV R2, R0 ;  /* 0x0000000000027202 */ /* 0x000fce0000000f00 */
.L_x_71:
[----:B------:R-:W-:Y:S05]  /*32f0*/  BSYNC.RECONVERGENT B0 ;  /* 0x0000000000007941 */ /* 0x000fea0003800200 */
.L_x_70:
[----:B------:R-:W2:Y:S01]  /*3300*/  LDG.E R22, desc[UR14][R18.64+0x8] ;  /* 0x0000080e12167981 */ /* 0x000ea2000c1e1900 */
[----:B------:R-:W-:Y:S01]  /*3310*/  UMOV UR8, 0x40490fdb ;  /* 0x40490fdb00087882 */ /* 0x000fe20000000000 */
[----:B------:R-:W-:Y:S01]  /*3320*/  BSSY.RECONVERGENT B0, `(.L_x_72) ;  /* 0x0000010000007945 */ /* 0x000fe20003800200 */
[----:B------:R-:W-:Y:S01]  /*3330*/  IMAD.U32 R8, RZ, RZ, UR8 ;  /* 0x00000008ff087e24 */ /* 0x000fe2000f8e00ff */
        /* <DEDUP_REMOVED lines=14> */
.L_x_73:
[----:B------:R-:W-:Y:S05]  /*3420*/  BSYNC.RECONVERGENT B0 ;  /* 0x0000000000007941 */ /* 0x000fea0003800200 */
.L_x_72:
[----:B------:R-:W2:Y:S04]  /*3430*/  LDG.E R0, desc[UR14][R16.64+0x4] ;  /* 0x0000040e10007981 */ /* 0x000ea8000c1e1900 */
[----:B------:R-:W2:Y:S04]  /*3440*/  LDG.E R5, desc[UR14][R16.64] ;  /* 0x0000000e10057981 */ /* 0x000ea8000c1e1900 */
[----:B------:R-:W3:Y:S04]  /*3450*/  LDG.E R9, desc[UR14][R16.64+0xc] ;  /* 0x00000c0e10097981 */ /* 0x000ee8000c1e1900 */
[----:B------:R-:W4:Y:S01]  /*3460*/  LDG.E R11, desc[UR14][R18.64+0xc] ;  /* 0x00000c0e120b7981 */ /* 0x000f22000c1e1900 */
[----:B------:R-:W-:Y:S01]  /*3470*/  FADD R2, R3, R2 ;  /* 0x0000000203027221 */ /* 0x000fe20000000000 */
[----:B------:R-:W-:Y:S01]  /*3480*/  BSSY.RECONVERGENT B0, `(.L_x_74) ;  /* 0x000003e000007945 */ /* 0x000fe20003800200 */
[----:B--2---:R-:W-:-:S02]  /*3490*/  FSETP.GEU.AND P0, PT, R5, R0, PT ;  /* 0x000000000500720b */ /* 0x004fc40003f0e000 */
[----:B---3--:R-:W-:-:S04]  /*34a0*/  FFMA R2, R9, 0.5, R2 ;  /* 0x3f00000009027823 */ /* 0x008fc80000000002 */
[----:B----4-:R-:W-:-:S07]  /*34b0*/  FFMA R2, R11, 0.5, R2 ;  /* 0x3f0000000b027823 */ /* 0x010fce0000000002 */
[----:B------:R-:W-:-:S04]  /*34c0*/  @!P0 FADD R5, R5, 6.2831854820251464844 ;  /* 0x40c90fdb05058421 */ /* 0x000fc80000000000 */
[----:B------:R-:W-:-:S04]  /*34d0*/  FADD R5, R0, R5 ;  /* 0x0000000500057221 */ /* 0x000fc80000000000 */
[----:B------:R-:W-:-:S04]  /*34e0*/  FMUL R5, R5, 0.5 ;  /* 0x3f00000005057820 */ /* 0x000fc80000400000 */
[C---:B------:R-:W-:Y:S01]  /*34f0*/  FADD R4, |R5|.reuse, -RZ ;  /* 0x800000ff05047221 */ /* 0x040fe20000000200 */
[----:B------:R-:W-:-:S03]  /*3500*/  FSETP.GEU.AND P0, PT, |R5|, 6.2831854820251464844, PT ;  /* 0x40c90fdb0500780b */ /* 0x000fc60003f0e200 */
[----:B------:R-:W-:-:S10]  /*3510*/  IMAD.MOV.U32 R8, RZ, RZ, R4 ;  /* 0x000000ffff087224 */ /* 0x000fd400078e0004 */
        /* <DEDUP_REMOVED lines=23> */
.L_x_78:
[----:B------:R-:W-:Y:S05]  /*3690*/  BSYNC.RECONVERGENT B1 ;  /* 0x0000000000017941 */ /* 0x000fea0003800200 */
.L_x_77:
[----:B------:R-:W-:Y:S01]  /*36a0*/  FFMA R8, R3, -6.2831854820251464844, R4 ;  /* 0xc0c90fdb03087823 */ /* 0x000fe20000000004 */
[----:B------:R-:W-:Y:S06]  /*36b0*/  BRA `(.L_x_75) ;  /* 0x0000000000687947 */ /* 0x000fec0003800000 */
.L_x_76:
[C---:B------:R-:W-:Y:S01]  /*36c0*/  LOP3.LUT R0, R4.reuse, 0xff800000, RZ, 0xc0, !PT ;  /* 0xff80000004007812 */ /* 0x040fe200078ec0ff */
[----:B------:R-:W-:Y:S01]  /*36d0*/  BSSY.RECONVERGENT B1, `(.L_x_79) ;  /* 0x0000016000017945 */ /* 0x000fe20003800200 */
[----:B------:R-:W-:Y:S02]  /*36e0*/  ISETP.GT.U32.AND P0, PT, R4, 0x7f7fffff, PT ;  /* 0x7f7fffff0400780c */ /* 0x000fe40003f04070 */
[----:B------:R-:W-:Y:S01]  /*36f0*/  MOV R9, 0x7fffffff ;  /* 0x7fffffff00097802 */ /* 0x000fe20000000f00 */
[----:B------:R-:W-:Y:S01]  /*3700*/  VIADD R8, R0, 0xbf800000 ;  /* 0xbf80000000087836 */ /* 0x000fe20000000000 */
[----:B------:R-:W-:-:S04]  /*3710*/  LOP3.LUT R0, R4, 0x7fffff, RZ, 0xc0, !PT ;  /* 0x007fffff04007812 */ /* 0x000fc800078ec0ff */
[----:B------:R-:W-:Y:S02]  /*3720*/  ISETP.NE.AND P1, PT, R8, RZ, PT ;  /* 0x000000ff0800720c */ /* 0x000fe40003f25270 */
[----:B------:R-:W-:Y:S02]  /*3730*/  LOP3.LUT R3, R0, 0x3f800000, RZ, 0xfc, !PT ;  /* 0x3f80000000037812 */ /* 0x000fe400078efcff */
[----:B------:R-:W-:-:S09]  /*3740*/  FSEL R0, R9, 33554432, P0 ;  /* 0x4c00000009007808 */ /* 0x000fd20000000000 */
[----:B------:R-:W-:Y:S05]  /*3750*/  @!P1 BRA `(.L_x_80) ;  /* 0x0000000000349947 */ /* 0x000fea0003800000 */
.L_x_81:
        /* <DEDUP_REMOVED lines=13> */
.L_x_80:
[----:B------:R-:W-:Y:S05]  /*3830*/  BSYNC.RECONVERGENT B1 ;  /* 0x0000000000017941 */ /* 0x000fea0003800200 */
.L_x_79:
[----:B------:R-:W-:-:S04]  /*3840*/  FMUL R3, R3, 1.1920928955078125e-07 ;  /* 0x3400000003037820 */ /* 0x000fc80000400000 */
[----:B------:R-:W-:-:S07]  /*3850*/  FMUL R8, R0, R3 ;  /* 0x0000000300087220 */ /* 0x000fce0000400000 */
.L_x_75:
[----:B------:R-:W-:Y:S05]  /*3860*/  BSYNC.RECONVERGENT B0 ;  /* 0x0000000000007941 */ /* 0x000fea0003800200 */
.L_x_74:
[----:B------:R-:W2:Y:S04]  /*3870*/  LDG.E R0, desc[UR14][R18.64+0x4] ;  /* 0x0000040e12007981 */ /* 0x000ea8000c1e1900 */
[----:B------:R-:W2:Y:S01]  /*3880*/  LDG.E R3, desc[UR14][R18.64] ;  /* 0x0000000e12037981 */ /* 0x000ea2000c1e1900 */
[----:B------:R-:W-:Y:S01]  /*3890*/  BSSY.RECONVERGENT B0, `(.L_x_82) ;  /* 0x0000041000007945 */ /* 0x000fe20003800200 */
[----:B--2---:R-:W-:-:S13]  /*38a0*/  FSETP.GEU.AND P0, PT, R3, R0, PT ;  /* 0x000000000300720b */ /* 0x004fda0003f0e000 */
[----:B------:R-:W-:Y:S01]  /*38b0*/  @!P0 FADD R3, R3, 6.2831854820251464844 ;  /* 0x40c90fdb03038421 */ /* 0x000fe20000000000 */
[----:B------:R-:W-:-:S03]  /*38c0*/  FSETP.NAN.AND P0, PT, |R8|, |R8|, PT ;  /* 0x400000080800720b */ /* 0x000fc60003f08200 */
[----:B------:R-:W-:Y:S01]  /*38d0*/  FADD R0, R0, R3 ;  /* 0x0000000300007221 */ /* 0x000fe20000000000 */
[----:B------:R-:W-:-:S03]  /*38e0*/  LOP3.LUT R3, R8, 0x80000000, R5, 0xb8, !PT ;  /* 0x8000000008037812 */ /* 0x000fc600078eb805 */
[----:B------:R-:W-:Y:S01]  /*38f0*/  FMUL R0, R0, 0.5 ;  /* 0x3f00000000007820 */ /* 0x000fe20000400000 */
[----:B------:R-:W-:-:S03]  /*3900*/  FSEL R3, R8, R3, P0 ;  /* 0x0000000308037208 */ /* 0x000fc60000000000 */
        /* <DEDUP_REMOVED lines=25> */
.L_x_86:
[----:B------:R-:W-:Y:S05]  /*3aa0*/  BSYNC.RECONVERGENT B1 ;  /* 0x0000000000017941 */ /* 0x000fea0003800200 */
.L_x_85:
[----:B------:R-:W-:Y:S01]  /*3ab0*/  FFMA R9, R8, -6.2831854820251464844, R9 ;  /* 0xc0c90fdb08097823 */ /* 0x000fe20000000009 */
[----:B------:R-:W-:Y:S06]  /*3ac0*/  BRA `(.L_x_83) ;  /* 0x0000000000747947 */ /* 0x000fec0003800000 */
.L_x_84:
        /* <DEDUP_REMOVED lines=8> */
[----:B------:R-:W-:Y:S02]  /*3b50*/  FSEL R8, R11, 33554432, P0 ;  /* 0x4c0000000b087808 */ /* 0x000fe40000000000 */
[----:B------:R-:W-:-:S07]  /*3b60*/  MOV R11, R9 ;  /* 0x00000009000b7202 */ /* 0x000fce0000000f00 */
[----:B------:R-:W-:Y:S05]  /*3b70*/  @!P1 BRA `(.L_x_88) ;  /* 0x00000000003c9947 */ /* 0x000fea0003800000 */
[----:B------:R-:W-:Y:S01]  /*3b80*/  IMAD.MOV.U32 R11, RZ, RZ, R9 ;  /* 0x000000ffff0b7224 */ /* 0x000fe200078e0009 */
[----:B------:R-:W-:-:S07]  /*3b90*/  MOV R9, R10 ;  /* 0x0000000a00097202 */ /* 0x000fce0000000f00 */
.L_x_89:
        /* <DEDUP_REMOVED lines=13> */
.L_x_88:
[----:B------:R-:W-:Y:S05]  /*3c70*/  BSYNC.RECONVERGENT B1 ;  /* 0x0000000000017941 */ /* 0x000fea0003800200 */
.L_x_87:
[----:B------:R-:W-:-:S04]  /*3c80*/  FMUL R11, R11, 1.1920928955078125e-07 ;  /* 0x340000000b0b7820 */ /* 0x000fc80000400000 */
[----:B------:R-:W-:-:S07]  /*3c90*/  FMUL R9, R8, R11 ;  /* 0x0000000b08097220 */ /* 0x000fce0000400000 */
.L_x_83:
[----:B------:R-:W-:Y:S05]  /*3ca0*/  BSYNC.RECONVERGENT B0 ;  /* 0x0000000000007941 */ /* 0x000fea0003800200 */
.L_x_82:
[C---:B------:R-:W-:Y:S01]  /*3cb0*/  FSETP.NAN.AND P0, PT, |R9|.reuse, |R9|, PT ;  /* 0x400000090900720b */ /* 0x040fe20003f08200 */
[----:B------:R-:W0:Y:S01]  /*3cc0*/  MUFU.RCP R8, R23 ;  /* 0x0000001700087308 */ /* 0x000e220000001000 */
[----:B------:R-:W-:Y:S01]  /*3cd0*/  LOP3.LUT R0, R9, 0x80000000, R0, 0xb8, !PT ;  /* 0x8000000009007812 */ /* 0x000fe200078eb800 */
[----:B------:R-:W-:Y:S01]  /*3ce0*/  UMOV UR8, 0x40c90fdb ;  /* 0x40c90fdb00087882 */ /* 0x000fe20000000000 */
[----:B------:R-:W-:Y:S01]  /*3cf0*/  FSETP.GEU.AND P1, PT, R3, RZ, PT ;  /* 0x000000ff0300720b */ /* 0x000fe20003f2e000 */
[----:B------:R-:W-:Y:S01]  /*3d00*/  IMAD.U32 R10, RZ, RZ, UR8 ;  /* 0x00000008ff0a7e24 */ /* 0x000fe2000f8e00ff */
[----:B------:R-:W-:Y:S01]  /*3d10*/  FSEL R0, R9, R0, P0 ;  /* 0x0000000009007208 */ /* 0x000fe20000000000 */
[----:B------:R-:W-:Y:S01]  /*3d20*/  BSSY.RECONVERGENT B0, `(.L_x_90) ;  /* 0x0000016000007945 */ /* 0x000fe20003800200 */
[----:B------:R-:W-:Y:S02]  /*3d30*/  FSETP.GEU.AND P2, PT, R4, 6.2831854820251464844, PT ;  /* 0x40c90fdb0400780b */ /* 0x000fe40003f4e000 */
[----:B------:R-:W-:-:S07]  /*3d40*/  FSETP.GEU.AND P0, PT, R0, RZ, PT ;  /* 0x000000ff0000720b */ /* 0x000fce0003f0e000 */
[----:B------:R-:W-:Y:S01]  /*3d50*/  @!P1 FADD R3, R3, 6.2831854820251464844 ;  /* 0x40c90fdb03039421 */ /* 0x000fe20000000000 */
[----:B0-----:R-:W-:-:S05]  /*3d60*/  FFMA R9, -R23, R8, 1 ;  /* 0x3f80000017097423 */ /* 0x001fca0000000108 */
[----:B------:R-:W-:Y:S01]  /*3d70*/  @!P0 FADD R0, R0, 6.2831854820251464844 ;  /* 0x40c90fdb00008421 */ /* 0x000fe20000000000 */
[----:B------:R-:W0:Y:S03]  /*3d80*/  FCHK P0, R10, R23 ;  /* 0x000000170a007302 */ /* 0x000e260000000000 */
[----:B------:R-:W-:Y:S01]  /*3d90*/  FADD R0, R0, -R3 ;  /* 0x8000000300007221 */ /* 0x000fe20000000000 */
[----:B------:R-:W-:-:S03]  /*3da0*/  FFMA R3, R8, R9, R8 ;  /* 0x0000000908037223 */ /* 0x000fc60000000008 */
[C---:B------:R-:W-:Y:S01]  /*3db0*/  FADD R9, -|R0|.reuse, 6.2831854820251464844 ;  /* 0x40c90fdb00097421 */ /* 0x040fe20000000300 */
[----:B------:R-:W-:Y:S01]  /*3dc0*/  FSETP.GEU.AND P1, PT, |R0|, 3.1415927410125732422, PT ;  /* 0x40490fdb0000780b */ /* 0x000fe20003f2e200 */
[----:B------:R-:W-:-:S03]  /*3dd0*/  FFMA R8, R3, 6.2831854820251464844, RZ ;  /* 0x40c90fdb03087823 */ /* 0x000fc600000000ff */
[----:B------:R-:W-:Y:S01]  /*3de0*/  FSEL R9, |R0|, R9, !P1 ;  /* 0x0000000900097208 */ /* 0x000fe20004800200 */
[----:B------:R-:W-:-:S04]  /*3df0*/  FFMA R0, -R23, R8, 6.2831854820251464844 ;  /* 0x40c90fdb17007423 */ /* 0x000fc80000000108 */
[----:B------:R-:W-:Y:S01]  /*3e00*/  FFMA R3, R3, R0, R8 ;  /* 0x0000000003037223 */ /* 0x000fe20000000008 */
[----:B------:R-:W-:Y:S01]  /*3e10*/  FADD R2, R2, -R9 ;  /* 0x8000000902027221 */ /* 0x000fe20000000000 */
[----:B0-----:R-:W-:Y:S06]  /*3e20*/  @!P0 BRA `(.L_x_91) ;  /* 0x0000000000148947 */ /* 0x001fec0003800000 */
[----:B------:R-:W-:Y:S01]  /*3e30*/  MOV R0, R23 ;  /* 0x0000001700007202 */ /* 0x000fe20000000f00 */
[----:B------:R-:W-:Y:S01]  /*3e40*/  IMAD.MOV.U32 R29, RZ, RZ, 0x40c90fdb ;  /* 0x40c90fdbff1d7424 */ /* 0x000fe200078e00ff */
[----:B------:R-:W-:-:S07]  /*3e50*/  MOV R8, 0x3e70 ;  /* 0x00003e7000087802 */ /* 0x000fce0000000f00 */
[----:B------:R-:W-:Y:S05]  /*3e60*/  CALL.REL.NOINC `($__internal_2_$__cuda_sm3x_div_rn_noftz_f32_slowpath) ;  /* 0x0000003000507944 */ /* 0x000fea0003c00000 */
[----:B------:R-:W-:-:S07]  /*3e70*/  MOV R3, R0 ;  /* 0x0000000000037202 */ /* 0x000fce0000000f00 */
.L_x_91:
[----:B------:R-:W-:Y:S05]  /*3e80*/  BSYNC.RECONVERGENT B0 ;  /* 0x0000000000007941 */ /* 0x000fea0003800200 */
.L_x_90:
[----:B------:R-:W0:Y:S01]  /*3e90*/  MUFU.RCP R0, R21 ;  /* 0x0000001500007308 */ /* 0x000e220000001000 */
[----:B------:R-:W-:Y:S01]  /*3ea0*/  UMOV UR8, 0x40c90fdb ;  /* 0x40c90fdb00087882 */ /* 0x000fe20000000000 */
[----:B------:R-:W-:Y:S01]  /*3eb0*/  BSSY.RECONVERGENT B0, `(.L_x_92) ;  /* 0x000000d000007945 */ /* 0x000fe20003800200 */
[----:B------:R-:W-:-:S05]  /*3ec0*/  IMAD.U32 R10, RZ, RZ, UR8 ;  /* 0x00000008ff0a7e24 */ /* 0x000fca000f8e00ff */
[----:B------:R-:W1:Y:S01]  /*3ed0*/  FCHK P0, R10, R21 ;  /* 0x000000150a007302 */ /* 0x000e620000000000 */
[----:B0-----:R-:W-:-:S04]  /*3ee0*/  FFMA R9, -R21, R0, 1 ;  /* 0x3f80000015097423 */ /* 0x001fc80000000100 */
[----:B------:R-:W-:-:S04]  /*3ef0*/  FFMA R0, R0, R9, R0 ;  /* 0x0000000900007223 */ /* 0x000fc80000000000 */
[----:B------:R-:W-:-:S04]  /*3f00*/  FFMA R8, R0, 6.2831854820251464844, RZ ;  /* 0x40c90fdb00087823 */ /* 0x000fc800000000ff */
[----:B------:R-:W-:-:S04]  /*3f10*/  FFMA R9, -R21, R8, 6.2831854820251464844 ;  /* 0x40c90fdb15097423 */ /* 0x000fc80000000108 */
[----:B------:R-:W-:Y:S01]  /*3f20*/  FFMA R0, R0, R9, R8 ;  /* 0x0000000900007223 */ /* 0x000fe20000000008 */
[----:B-1----:R-:W-:Y:S06]  /*3f30*/  @!P0 BRA `(.L_x_93) ;  /* 0x0000000000108947 */ /* 0x002fec0003800000 */
[----:B------:R-:W-:Y:S01]  /*3f40*/  MOV R0, R21 ;  /* 0x0000001500007202 */ /* 0x000fe20000000f00 */
[----:B------:R-:W-:Y:S01]  /*3f50*/  IMAD.MOV.U32 R29, RZ, RZ, 0x40c90fdb ;  /* 0x40c90fdbff1d7424 */ /* 0x000fe200078e00ff */
[----:B------:R-:W-:-:S07]  /*3f60*/  MOV R8, 0x3f80 ;  /* 0x00003f8000087802 */ /* 0x000fce0000000f00 */
[----:B------:R-:W-:Y:S05]  /*3f70*/  CALL.REL.NOINC `($__internal_2_$__cuda_sm3x_div_rn_noftz_f32_slowpath) ;  /* 0x00000030000c7944 */ /* 0x000fea0003c00000 */
.L_x_93:
[----:B------:R-:W-:Y:S05]  /*3f80*/  BSYNC.RECONVERGENT B0 ;  /* 0x0000000000007941 */ /* 0x000fea0003800200 */
.L_x_92:
[----:B------:R-:W-:Y:S01]  /*3f90*/  VIMNMX R25, PT, PT, R25, R22, !PT ;  /* 0x0000001619197248 */ /* 0x000fe20007fe0100 */
[----:B------:R-:W-:Y:S01]  /*3fa0*/  BSSY.RECONVERGENT B0, `(.L_x_94) ;  /* 0x0000039000007945 */ /* 0x000fe20003800200 */
[----:B------:R-:W-:-:S03]  /*3fb0*/  FMNMX3 R3, R3, R0, R2, PT ;  /* 0x0000000003037276 */ /* 0x000fc60003800002 */
[----:B------:R0:W-:Y:S01]  /*3fc0*/  STG.E desc[UR14][R16.64+0x8], R25 ;  /* 0x0000081910007986 */ /* 0x0001e2000c10190e */
[----:B------:R-:W-:-:S04]  /*3fd0*/  FSETP.GEU.AND P0, PT, R6, -R3, PT ;  /* 0x800000030600720b */ /* 0x000fc80003f0e000 */
[----:B------:R-:W-:Y:S01]  /*3fe0*/  FSEL R6, -R3, R6, !P0 ;  /* 0x0000000603067208 */ /* 0x000fe20004000100 */
[----:B------:R-:W-:Y:S08]  /*3ff0*/  @!P2 BRA `(.L_x_95) ;  /* 0x0000000000cca947 */ /* 0x000ff00003800000 */
[----:B------:R-:W-:-:S13]  /*4000*/  FSETP.GTU.AND P0, PT, R4, 52707180, PT ;  /* 0x4c490fdb0400780b */ /* 0x000fda0003f0c000 */
[----:B------:R-:W-:Y:S05]  /*4010*/  @P0 BRA `(.L_x_96) ;  /* 0x00000000005c0947 */ /* 0x000fea0003800000 */
[----:B------:R-:W-:Y:S01]  /*4020*/  FMUL R3, R4, 0.15915493667125701904 ;  /* 0x3e22f98304037820 */ /* 0x000fe20000400000 */
[----:B------:R-:W-:Y:S05]  /*4030*/  BSSY.RECONVERGENT B1, `(.L_x_97) ;  /* 0x0000013000017945 */ /* 0x000fea0003800200 */
[----:B------:R-:W1:Y:S02]  /*4040*/  FRND.TRUNC R3, R3 ;  /* 0x0000000300037307 */ /* 0x000e64000020d000 */
[----:B-1----:R-:W-:-:S05]  /*4050*/  FFMA R0, R3, -6.2831854820251464844, R4 ;  /* 0xc0c90fdb03007823 */ /* 0x002fca0000000004 */
        /* <DEDUP_REMOVED lines=16> */
.L_x_98:
[----:B------:R-:W-:Y:S05]  /*4160*/  BSYNC.RECONVERGENT B1 ;  /* 0x0000000000017941 */ /* 0x000fea0003800200 */
.L_x_97:
[----:B------:R-:W-:Y:S01]  /*4170*/  FFMA R4, R3, -6.2831854820251464844, R4 ;  /* 0xc0c90fdb03047823 */ /* 0x000fe20000000004 */
[----:B------:R-:W-:Y:S06]  /*4180*/  BRA `(.L_x_95) ;  /* 0x0000000000687947 */ /* 0x000fec0003800000 */
.L_x_96:
[C---:B------:R-:W-:Y:S01]  /*4190*/  LOP3.LUT R0, R4.reuse, 0xff800000, RZ, 0xc0, !PT ;  /* 0xff80000004007812 */ /* 0x040fe200078ec0ff */
[----:B------:R-:W-:Y:S01]  /*41a0*/  BSSY.RECONVERGENT B1, `(.L_x_99) ;  /* 0x0000016000017945 */ /* 0x000fe20003800200 */
[----:B------:R-:W-:Y:S02]  /*41b0*/  ISETP.GT.U32.AND P1, PT, R4, 0x7f7fffff, PT ;  /* 0x7f7fffff0400780c */ /* 0x000fe40003f24070 */
[----:B------:R-:W-:Y:S01]  /*41c0*/  MOV R3, 0x7fffffff ;  /* 0x7fffffff00037802 */ /* 0x000fe20000000f00 */
[----:B------:R-:W-:Y:S01]  /*41d0*/  VIADD R2, R0, 0xbf800000 ;  /* 0xbf80000000027836 */ /* 0x000fe20000000000 */
[----:B------:R-:W-:Y:S02]  /*41e0*/  LOP3.LUT R0, R4, 0x7fffff, RZ, 0xc0, !PT ;  /* 0x007fffff04007812 */ /* 0x000fe400078ec0ff */
[----:B------:R-:W-:Y:S02]  /*41f0*/  FSEL R11, R3, 33554432, P1 ;  /* 0x4c000000030b7808 */ /* 0x000fe40000800000 */
[----:B------:R-:W-:-:S02]  /*4200*/  ISETP.NE.AND P0, PT, R2, RZ, PT ;  /* 0x000000ff0200720c */ /* 0x000fc40003f05270 */
[----:B------:R-:W-:-:S11]  /*4210*/  LOP3.LUT R0, R0, 0x3f800000, RZ, 0xfc, !PT ;  /* 0x3f80000000007812 */ /* 0x000fd600078efcff */
[----:B------:R-:W-:Y:S05]  /*4220*/  @!P0 BRA `(.L_x_100) ;  /* 0x0000000000348947 */ /* 0x000fea0003800000 */
.L_x_101:
        /* <DEDUP_REMOVED lines=9> */
[----:B------:R-:W1:Y:S02]  /*42c0*/  FRND.TRUNC R9, R4 ;  /* 0x0000000400097307 */ /* 0x000e64000020d000 */
[----:B-1----:R-:W-:-:S05]  /*42d0*/  FFMA R0, R9, -1.5707963705062866211, R0 ;  /* 0xbfc90fdb09007823 */ /* 0x002fca0000000000 */
[----:B------:R-:W-:-:S13]  /*42e0*/  ISETP.NE.AND P0, PT, R0, RZ, PT ;  /* 0x000000ff0000720c */ /* 0x000fda0003f05270 */
[----:B------:R-:W-:Y:S05]  /*42f0*/  @P0 BRA P1, `(.L_x_101) ;  /* 0xfffffffc00cc0947 */ /* 0x000fea000083ffff */
.L_x_100:
[----:B------:R-:W-:Y:S05]  /*4300*/  BSYNC.RECONVERGENT B1 ;  /* 0x0000000000017941 */ /* 0x000fea0003800200 */
.L_x_99:
[----:B------:R-:W-:-:S04]  /*4310*/  FMUL R0, R0, 1.1920928955078125e-07 ;  /* 0x3400000000007820 */ /* 0x000fc80000400000 */
[----:B------:R-:W-:-:S07]  /*4320*/  FMUL R4, R11, R0 ;  /* 0x000000000b047220 */ /* 0x000fce0000400000 */
.L_x_95:
[----:B------:R-:W-:Y:S05]  /*4330*/  BSYNC.RECONVERGENT B0 ;  /* 0x0000000000007941 */ /* 0x000fea0003800200 */
.L_x_94:
[----:B------:R-:W-:Y:S01]  /*4340*/  I2FP.F32.S32 R2, R25 ;  /* 0x0000001900027245 */ /* 0x000fe20000201400 */
[----:B------:R-:W-:Y:S01]  /*4350*/  UMOV UR8, 0x40490fdb ;  /* 0x40490fdb00087882 */ /* 0x000fe20000000000 */
[C---:B------:R-:W-:Y:S01]  /*4360*/  FSETP.NAN.AND P0, PT, |R4|.reuse, |R4|, PT ;  /* 0x400000040400720b */ /* 0x040fe20003f08200 */
[----:B------:R-:W-:Y:S01]  /*4370*/  BSSY.RECONVERGENT B0, `(.L_x_102) ;  /* 0x0000013000007945 */ /* 0x000fe20003800200 */
[----:B------:R-:W1:Y:S01]  /*4380*/  MUFU.RCP R3, R2 ;  /* 0x0000000200037308 */ /* 0x000e620000001000 */
[----:B------:R-:W-:-:S04]  /*4390*/  LOP3.LUT R5, R4, 0x80000000, R5, 0xb8, !PT ;  /* 0x8000000004057812 */ /* 0x000fc800078eb805 */
[----:B------:R-:W-:Y:S01]  /*43a0*/  FSEL R4, R4, R5, P0 ;  /* 0x0000000504047208 */ /* 0x000fe20000000000 */
[----:B------:R-:W-:-:S03]  /*43b0*/  IMAD.U32 R5, RZ, RZ, UR8 ;  /* 0x00000008ff057e24 */ /* 0x000fc6000f8e00ff */
[----:B------:R-:W-:Y:S01]  /*43c0*/  FSETP.GEU.AND P1, PT, R4, RZ, PT ;  /* 0x000000ff0400720b */ /* 0x000fe20003f2e000 */
[----:B------:R-:W2:Y:S01]  /*43d0*/  FCHK P0, R5, R2 ;  /* 0x0000000205007302 */ /* 0x000ea20000000000 */
[----:B-1----:R-:W-:-:S04]  /*43e0*/  FFMA R0, -R2, R3, 1 ;  /* 0x3f80000002007423 */ /* 0x002fc80000000103 */
[----:B------:R-:W-:-:S07]  /*43f0*/  FFMA R0, R3, R0, R3 ;  /* 0x0000000003007223 */ /* 0x000fce0000000003 */
[----:B------:R-:W-:Y:S01]  /*4400*/  @!P1 FADD R4, R4, 6.2831854820251464844 ;  /* 0x40c90fdb04049421 */ /* 0x000fe20000000000 */
[----:B------:R-:W-:-:S04]  /*4410*/  FFMA R3, R0, 3.1415927410125732422, RZ ;  /* 0x40490fdb00037823 */ /* 0x000fc800000000ff */
[----:B------:R-:W-:-:S04]  /*4420*/  FFMA R8, -R2, R3, 3.1415927410125732422 ;  /* 0x40490fdb02087423 */ /* 0x000fc80000000103 */
[----:B------:R-:W-:Y:S01]  /*4430*/  FFMA R3, R0, R8, R3 ;  /* 0x0000000800037223 */ /* 0x000fe20000000003 */
[----:B--2---:R-:W-:Y:S06]  /*4440*/  @!P0 BRA `(.L_x_103) ;  /* 0x0000000000148947 */ /* 0x004fec0003800000 */
[----:B------:R-:W-:Y:S02]  /*4450*/  HFMA2 R29, -RZ, RZ, 2.142578125, 0.0004794597625732421875 ;  /* 0x40490fdbff1d7431 */ /* 0x000fe400000001ff */
[----:B------:R-:W-:Y:S01]  /*4460*/  IMAD.MOV.U32 R0, RZ, RZ, R2 ;  /* 0x000000ffff007224 */ /* 0x000fe200078e0002 */
[----:B------:R-:W-:-:S07]  /*4470*/  MOV R8, 0x4490 ;  /* 0x0000449000087802 */ /* 0x000fce0000000f00 */
[----:B0-----:R-:W-:Y:S05]  /*4480*/  CALL.REL.NOINC `($__internal_2_$__cuda_sm3x_div_rn_noftz_f32_slowpath) ;  /* 0x0000002800c87944 */ /* 0x001fea0003c00000 */
[----:B------:R-:W-:-:S07]  /*4490*/  MOV R3, R0 ;  /* 0x0000000000037202 */ /* 0x000fce0000000f00 */
.L_x_103:
[----:B------:R-:W-:Y:S05]  /*44a0*/  BSYNC.RECONVERGENT B0 ;  /* 0x0000000000007941 */ /* 0x000fea0003800200 */
.L_x_102:
[----:B------:R-:W-:Y:S01]  /*44b0*/  FADD R0, R4, -R3 ;  /* 0x8000000304007221 */ /* 0x000fe20000000000 */
[----:B------:R-:W-:Y:S03]  /*44c0*/  BSSY.RECONVERGENT B0, `(.L_x_104) ;  /* 0x0000037000007945 */ /* 0x000fe60003800200 */
[C---:B------:R-:W-:Y:S01]  /*44d0*/  FADD R5, |R0|.reuse, -RZ ;  /* 0x800000ff00057221 */ /* 0x040fe20000000200 */
[----:B------:R-:W-:-:S13]  /*44e0*/  FSETP.GEU.AND P0, PT, |R0|, 6.2831854820251464844, PT ;  /* 0x40c90fdb0000780b */ /* 0x000fda0003f0e200 */
[----:B------:R-:W-:Y:S05]  /*44f0*/  @!P0 BRA `(.L_x_105) ;  /* 0x0000000000cc8947 */ /* 0x000fea0003800000 */
        /* <DEDUP_REMOVED lines=22> */
.L_x_108:
[----:B------:R-:W-:Y:S05]  /*4660*/  BSYNC.RECONVERGENT B1 ;  /* 0x0000000000017941 */ /* 0x000fea0003800200 */
.L_x_107:
[----:B------:R-:W-:Y:S01]  /*4670*/  FFMA R5, R8, -6.2831854820251464844, R5 ;  /* 0xc0c90fdb08057823 */ /* 0x000fe20000000005 */
[----:B------:R-:W-:Y:S06]  /*4680*/  BRA `(.L_x_105) ;  /* 0x0000000000687947 */ /* 0x000fec0003800000 */
.L_x_106:
[C---:B------:R-:W-:Y:S01]  /*4690*/  LOP3.LUT R8, R5.reuse, 0xff800000, RZ, 0xc0, !PT ;  /* 0xff80000005087812 */ /* 0x040fe200078ec0ff */
[----:B------:R-:W-:Y:S01]  /*46a0*/  BSSY.RECONVERGENT B1, `(.L_x_109) ;  /* 0x0000016000017945 */ /* 0x000fe20003800200 */
[C---:B------:R-:W-:Y:S02]  /*46b0*/  ISETP.GT.U32.AND P0, PT, R5.reuse, 0x7f7fffff, PT ;  /* 0x7f7fffff0500780c */ /* 0x040fe40003f04070 */
[----:B------:R-:W-:Y:S02]  /*46c0*/  IADD3 R9, PT, PT, R8, -0x40800000, RZ ;  /* 0xbf80000008097810 */ /* 0x000fe40007ffe0ff */
[----:B------:R-:W-:Y:S01]  /*46d0*/  LOP3.LUT R8, R5, 0x7fffff, RZ, 0xc0, !PT ;  /* 0x007fffff05087812 */ /* 0x000fe200078ec0ff */
[----:B------:R-:W-:Y:S01]  /*46e0*/  IMAD.MOV.U32 R5, RZ, RZ, 0x7fffffff ;  /* 0x7fffffffff057424 */ /* 0x000fe200078e00ff */
[----:B------:R-:W-:Y:S02]  /*46f0*/  ISETP.NE.AND P1, PT, R9, RZ, PT ;  /* 0x000000ff0900720c */ /* 0x000fe40003f25270 */
[----:B------:R-:W-:-:S02]  /*4700*/  LOP3.LUT R8, R8, 0x3f800000, RZ, 0xfc, !PT ;  /* 0x3f80000008087812 */ /* 0x000fc400078efcff */
[----:B------:R-:W-:-:S09]  /*4710*/  FSEL R5, R5, 33554432, P0 ;  /* 0x4c00000005057808 */ /* 0x000fd20000000000 */
[----:B------:R-:W-:Y:S05]  /*4720*/  @!P1 BRA `(.L_x_110) ;  /* 0x0000000000349947 */ /* 0x000fea0003800000 */
.L_x_111:
        /* <DEDUP_REMOVED lines=13> */
.L_x_110:
[----:B------:R-:W-:Y:S05]  /*4800*/  BSYNC.RECONVERGENT B1 ;  /* 0x0000000000017941 */ /* 0x000fea0003800200 */
.L_x_109:
[----:B------:R-:W-:-:S04]  /*4810*/  FMUL R8, R8, 1.1920928955078125e-07 ;  /* 0x3400000008087820 */ /* 0x000fc80000400000 */
[----:B------:R-:W-:-:S07]  /*4820*/  FMUL R5, R5, R8 ;  /* 0x0000000805057220 */ /* 0x000fce0000400000 */
.L_x_105:
[----:B------:R-:W-:Y:S05]  /*4830*/  BSYNC.RECONVERGENT B0 ;  /* 0x0000000000007941 */ /* 0x000fea0003800200 */
.L_x_104:
[C---:B------:R-:W-:Y:S01]  /*4840*/  FSETP.NAN.AND P0, PT, |R5|.reuse, |R5|, PT ;  /* 0x400000050500720b */ /* 0x040fe20003f08200 */
[----:B------:R-:W-:Y:S01]  /*4850*/  FADD R4, R4, R3 ;  /* 0x0000000304047221 */ /* 0x000fe20000000000 */
[C---:B------:R-:W-:Y:S01]  /*4860*/  LOP3.LUT R0, R5.reuse, 0x80000000, R0, 0xb8, !PT ;  /* 0x8000000005007812 */ /* 0x040fe200078eb800 */
[----:B------:R-:W-:Y:S02]  /*4870*/  BSSY.RECONVERGENT B0, `(.L_x_112) ;  /* 0x000003b000007945 */ /* 0x000fe40003800200 */
[----:B------:R-:W-:Y:S01]  /*4880*/  FADD R9, |R4|, -RZ ;  /* 0x800000ff04097221 */ /* 0x000fe20000000200 */
[----:B------:R-:W-:-:S04]  /*4890*/  FSEL R5, R5, R0, P0 ;  /* 0x0000000005057208 */ /* 0x000fc80000000000 */
[----:B------:R-:W-:-:S13]  /*48a0*/  FSETP.GEU.AND P0, PT, R5, RZ, PT ;  /* 0x000000ff0500720b */ /* 0x000fda0003f0e000 */
[----:B------:R-:W-:Y:S01]  /*48b0*/  @!P0 FADD R5, R5, 6.2831854820251464844 ;  /* 0x40c90fdb05058421 */ /* 0x000fe20000000000 */
[----:B------:R-:W-:-:S04]  /*48c0*/  FSETP.GEU.AND P0, PT, |R4|, 6.2831854820251464844, PT ;  /* 0x40c90fdb0400780b */ /* 0x000fc80003f0e200 */
[----:B------:R1:W-:Y:S09]  /*48d0*/  STG.E desc[UR14][R16.64+0x4], R5 ;  /* 0x0000040510007986 */ /* 0x0003f2000c10190e */
        /* <DEDUP_REMOVED lines=23> */
.L_x_116:
[----:B------:R-:W-:Y:S05]  /*4a50*/  BSYNC.RECONVERGENT B1 ;  /* 0x0000000000017941 */ /* 0x000fea0003800200 */
.L_x_115:
[----:B------:R-:W-:Y:S01]  /*4a60*/  FFMA R9, R0, -6.2831854820251464844, R9 ;  /* 0xc0c90fdb00097823 */ /* 0x000fe20000000009 */
[----:B------:R-:W-:Y:S06]  /*4a70*/  BRA `(.L_x_113) ;  /* 0x0000000000687947 */ /* 0x000fec0003800000 */
.L_x_114:
[C---:B------:R-:W-:Y:S01]  /*4a80*/  LOP3.LUT R0, R9.reuse, 0xff800000, RZ, 0xc0, !PT ;  /* 0xff80000009007812 */ /* 0x040fe200078ec0ff */
[----:B------:R-:W-:Y:S01]  /*4a90*/  BSSY.RECONVERGENT B1, `(.L_x_117) ;  /* 0x0000016000017945 */ /* 0x000fe20003800200 */
[C---:B------:R-:W-:Y:S02]  /*4aa0*/  ISETP.GT.U32.AND P0, PT, R9.reuse, 0x7f7fffff, PT ;  /* 0x7f7fffff0900780c */ /* 0x040fe40003f04070 */
[----:B------:R-:W-:Y:S01]  /*4ab0*/  MOV R11, 0x7fffffff ;  /* 0x7fffffff000b7802 */ /* 0x000fe20000000f00 */
[----:B-1----:R-:W-:Y:S01]  /*4ac0*/  VIADD R5, R0, 0xbf800000 ;  /* 0xbf80000000057836 */ /* 0x002fe20000000000 */
[----:B------:R-:W-:Y:S02]  /*4ad0*/  LOP3.LUT R0, R9, 0x7fffff, RZ, 0xc0, !PT ;  /* 0x007fffff09007812 */ /* 0x000fe400078ec0ff */
[----:B------:R-:W-:Y:S02]  /*4ae0*/  FSEL R11, R11, 33554432, P0 ;  /* 0x4c0000000b0b7808 */ /* 0x000fe40000000000 */
[----:B------:R-:W-:-:S02]  /*4af0*/  ISETP.NE.AND P1, PT, R5, RZ, PT ;  /* 0x000000ff0500720c */ /* 0x000fc40003f25270 */
[----:B------:R-:W-:-:S11]  /*4b00*/  LOP3.LUT R0, R0, 0x3f800000, RZ, 0xfc, !PT ;  /* 0x3f80000000007812 */ /* 0x000fd600078efcff */
[----:B------:R-:W-:Y:S05]  /*4b10*/  @!P1 BRA `(.L_x_118) ;  /* 0x0000000000349947 */ /* 0x000fea0003800000 */
.L_x_119:
        /* <DEDUP_REMOVED lines=13> */
.L_x_118:
[----:B------:R-:W-:Y:S05]  /*4bf0*/  BSYNC.RECONVERGENT B1 ;  /* 0x0000000000017941 */ /* 0x000fea0003800200 */
.L_x_117:
[----:B------:R-:W-:-:S04]  /*4c00*/  FMUL R0, R0, 1.1920928955078125e-07 ;  /* 0x3400000000007820 */ /* 0x000fc80000400000 */
[----:B------:R-:W-:-:S07]  /*4c10*/  FMUL R9, R11, R0 ;  /* 0x000000000b097220 */ /* 0x000fce0000400000 */
.L_x_113:
[----:B------:R-:W-:Y:S05]  /*4c20*/  BSYNC.RECONVERGENT B0 ;  /* 0x0000000000007941 */ /* 0x000fea0003800200 */
.L_x_112:
[C---:B------:R-:W-:Y:S02]  /*4c30*/  FSETP.NAN.AND P0, PT, |R9|.reuse, |R9|, PT ;  /* 0x400000090900720b */ /* 0x040fe40003f08200 */
[----:B------:R-:W-:-:S04]  /*4c40*/  LOP3.LUT R4, R9, 0x80000000, R4, 0xb8, !PT ;  /* 0x8000000009047812 */ /* 0x000fc800078eb804 */
[----:B------:R-:W-:-:S04]  /*4c50*/  FSEL R9, R9, R4, P0 ;  /* 0x0000000409097208 */ /* 0x000fc80000000000 */
[----:B------:R-:W-:-:S13]  /*4c60*/  FSETP.GEU.AND P0, PT, R9, RZ, PT ;  /* 0x000000ff0900720b */ /* 0x000fda0003f0e000 */
[----:B------:R-:W-:-:S05]  /*4c70*/  @!P0 FADD R9, R9, 6.2831854820251464844 ;  /* 0x40c90fdb09098421 */ /* 0x000fca0000000000 */
[----:B------:R2:W-:Y:S04]  /*4c80*/  STG.E desc[UR14][R16.64], R9 ;  /* 0x0000000910007986 */ /* 0x0005e8000c10190e */
[----:B------:R-:W3:Y:S04]  /*4c90*/  LDG.E R0, desc[UR14][R18.64+0x4] ;  /* 0x0000040e12007981 */ /* 0x000ee8000c1e1900 */
[----:B-1----:R-:W3:Y:S01]  /*4ca0*/  LDG.E R5, desc[UR14][R18.64] ;  /* 0x0000000e12057981 */ /* 0x002ee2000c1e1900 */
[----:B------:R-:W-:Y:S03]  /*4cb0*/  BSSY.RECONVERGENT B0, `(.L_x_120) ;  /* 0x000003c000007945 */ /* 0x000fe60003800200 */
[----:B------:R2:W-:Y:S01]  /*4cc0*/  STG.E desc[UR14][R18.64+0x8], R25 ;  /* 0x0000081912007986 */ /* 0x0005e2000c10190e */
[----:B---3--:R-:W-:-:S13]  /*4cd0*/  FSETP.GEU.AND P0, PT, R5, R0, PT ;  /* 0x000000000500720b */ /* 0x008fda0003f0e000 */
[----:B------:R-:W-:-:S04]  /*4ce0*/  @!P0 FADD R5, R5, 6.2831854820251464844 ;  /* 0x40c90fdb05058421 */ /* 0x000fc80000000000 */
[----:B------:R-:W-:-:S04]  /*4cf0*/  FADD R0, R0, R5 ;  /* 0x0000000500007221 */ /* 0x000fc80000000000 */
[----:B------:R-:W-:-:S04]  /*4d00*/  FMUL R0, R0, 0.5 ;  /* 0x3f00000000007820 */ /* 0x000fc80000400000 */
[C---:B------:R-:W-:Y:S01]  /*4d10*/  FADD R5, |R0|.reuse, -RZ ;  /* 0x800000ff00057221 */ /* 0x040fe20000000200 */
[----:B------:R-:W-:-:S13]  /*4d20*/  FSETP.GEU.AND P0, PT, |R0|, 6.2831854820251464844, PT ;  /* 0x40c90fdb0000780b */ /* 0x000fda0003f0e200 */
[----:B--2---:R-:W-:Y:S05]  /*4d30*/  @!P0 BRA `(.L_x_121) ;  /* 0x0000000000cc8947 */ /* 0x004fea0003800000 */
        /* <DEDUP_REMOVED lines=22> */
.L_x_124:
[----:B------:R-:W-:Y:S05]  /*4ea0*/  BSYNC.RECONVERGENT B1 ;  /* 0x0000000000017941 */ /* 0x000fea0003800200 */
.L_x_123:
[----:B------:R-:W-:Y:S01]  /*4eb0*/  FFMA R5, R4, -6.2831854820251464844, R5 ;  /* 0xc0c90fdb04057823 */ /* 0x000fe20000000005 */
[----:B------:R-:W-:Y:S06]  /*4ec0*/  BRA `(.L_x_121) ;  /* 0x0000000000687947 */ /* 0x000fec0003800000 */
.L_x_122:
        /* <DEDUP_REMOVED lines=10> */
.L_x_127:
        /* <DEDUP_REMOVED lines=13> */
.L_x_126:
[----:B------:R-:W-:Y:S05]  /*5040*/  BSYNC.RECONVERGENT B1 ;  /* 0x0000000000017941 */ /* 0x000fea0003800200 */
.L_x_125:
[----:B------:R-:W-:-:S04]  /*5050*/  FMUL R4, R4, 1.1920928955078125e-07 ;  /* 0x3400000004047820 */ /* 0x000fc80000400000 */
[----:B------:R-:W-:-:S07]  /*5060*/  FMUL R5, R11, R4 ;  /* 0x000000040b057220 */ /* 0x000fce0000400000 */
.L_x_121:
[----:B------:R-:W-:Y:S05]  /*5070*/  BSYNC.RECONVERGENT B0 ;  /* 0x0000000000007941 */ /* 0x000fea0003800200 */
.L_x_120:
[C---:B------:R-:W-:Y:S01]  /*5080*/  FSETP.NAN.AND P0, PT, |R5|.reuse, |R5|, PT ;  /* 0x400000050500720b */ /* 0x040fe20003f08200 */
[----:B------:R-:W-:Y:S01]  /*5090*/  BSSY.RECONVERGENT B0, `(.L_x_128) ;  /* 0x000003c000007945 */ /* 0x000fe20003800200 */
[----:B------:R-:W-:-:S04]  /*50a0*/  LOP3.LUT R0, R5, 0x80000000, R0, 0xb8, !PT ;  /* 0x8000000005007812 */ /* 0x000fc800078eb800 */
[----:B------:R-:W-:-:S04]  /*50b0*/  FSEL R0, R5, R0, P0 ;  /* 0x0000000005007208 */ /* 0x000fc80000000000 */
[----:B------:R-:W-:-:S13]  /*50c0*/  FSETP.GEU.AND P0, PT, R0, RZ, PT ;  /* 0x000000ff0000720b */ /* 0x000fda0003f0e000 */
[----:B------:R-:W-:-:S04]  /*50d0*/  @!P0 FADD R0, R0, 6.2831854820251464844 ;  /* 0x40c90fdb00008421 */ /* 0x000fc80000000000 */
[----:B------:R-:W-:-:S04]  /*50e0*/  FADD R4, R0, -R3 ;  /* 0x8000000300047221 */ /* 0x000fc80000000000 */
        /* <DEDUP_REMOVED lines=25> */
.L_x_132:
[----:B------:R-:W-:Y:S05]  /*5280*/  BSYNC.RECONVERGENT B1 ;  /* 0x0000000000017941 */ /* 0x000fea0003800200 */
.L_x_131:
[----:B------:R-:W-:Y:S01]  /*5290*/  FFMA R5, R8, -6.2831854820251464844, R5 ;  /* 0xc0c90fdb08057823 */ /* 0x000fe20000000005 */
[----:B------:R-:W-:Y:S06]  /*52a0*/  BRA `(.L_x_129) ;  /* 0x0000000000687947 */ /* 0x000fec0003800000 */
.L_x_130:
        /* <DEDUP_REMOVED lines=10> */
.L_x_135:
        /* <DEDUP_REMOVED lines=13> */
.L_x_134:
[----:B------:R-:W-:Y:S05]  /*5420*/  BSYNC.RECONVERGENT B1 ;  /* 0x0000000000017941 */ /* 0x000fea0003800200 */
.L_x_133:
[----:B------:R-:W-:-:S04]  /*5430*/  FMUL R5, R8, 1.1920928955078125e-07 ;  /* 0x3400000008057820 */ /* 0x000fc80000400000 */
[----:B------:R-:W-:-:S07]  /*5440*/  FMUL R5, R20, R5 ;  /* 0x0000000514057220 */ /* 0x000fce0000400000 */
.L_x_129:
[----:B------:R-:W-:Y:S05]  /*5450*/  BSYNC.RECONVERGENT B0 ;  /* 0x0000000000007941 */ /* 0x000fea0003800200 */
.L_x_128:
        /* <DEDUP_REMOVED lines=15> */
[----:B------:R-:W2:Y:S02]  /*5550*/  FRND.TRUNC R4, R4 ;  /* 0x0000000400047307 */ /* 0x000ea4000020d000 */
[----:B--2---:R-:W-:-:S05]  /*5560*/  FFMA R8, R4, -6.2831854820251464844, R3 ;  /* 0xc0c90fdb04087823 */ /* 0x004fca0000000003 */
        /* <DEDUP_REMOVED lines=16> */
.L_x_140:
[----:B------:R-:W-:Y:S05]  /*5670*/  BSYNC.RECONVERGENT B1 ;  /* 0x0000000000017941 */ /* 0x000fea0003800200 */
.L_x_139:
[----:B------:R-:W-:Y:S01]  /*5680*/  FFMA R3, R4, -6.2831854820251464844, R3 ;  /* 0xc0c90fdb04037823 */ /* 0x000fe20000000003 */
[----:B------:R-:W-:Y:S06]  /*5690*/  BRA `(.L_x_137) ;  /* 0x0000000000687947 */ /* 0x000fec0003800000 */
.L_x_138:
        /* <DEDUP_REMOVED lines=10> */
.L_x_143:
        /* <DEDUP_REMOVED lines=9> */
[----:B------:R-:W2:Y:S02]  /*57d0*/  FRND.TRUNC R9, R10 ;  /* 0x0000000a00097307 */ /* 0x000ea4000020d000 */
[----:B--2---:R-:W-:-:S05]  /*57e0*/  FFMA R4, R9, -1.5707963705062866211, R4 ;  /* 0xbfc90fdb09047823 */ /* 0x004fca0000000004 */
[----:B------:R-:W-:-:S13]  /*57f0*/  ISETP.NE.AND P0, PT, R4, RZ, PT ;  /* 0x000000ff0400720c */ /* 0x000fda0003f05270 */
[----:B------:R-:W-:Y:S05]  /*5800*/  @P0 BRA P1, `(.L_x_143) ;  /* 0xfffffffc00cc0947 */ /* 0x000fea000083ffff */
.L_x_142:
[----:B------:R-:W-:Y:S05]  /*5810*/  BSYNC.RECONVERGENT B1 ;  /* 0x0000000000017941 */ /* 0x000fea0003800200 */
.L_x_141:
[----:B------:R-:W-:-:S04]  /*5820*/  FMUL R4, R4, 1.1920928955078125e-07 ;  /* 0x3400000004047820 */ /* 0x000fc80000400000 */
[----:B------:R-:W-:-:S07]  /*5830*/  FMUL R3, R11, R4 ;  /* 0x000000040b037220 */ /* 0x000fce0000400000 */
.L_x_137:
[----:B------:R-:W-:Y:S05]  /*5840*/  BSYNC.RECONVERGENT B0 ;  /* 0x0000000000007941 */ /* 0x000fea0003800200 */
.L_x_136:
[C---:B------:R-:W-:Y:S01]  /*5850*/  FSETP.NAN.AND P0, PT, |R3|.reuse, |R3|, PT ;  /* 0x400000030300720b */ /* 0x040fe20003f08200 */
[----:B------:R-:W-:Y:S01]  /*5860*/  BSSY.RECONVERGENT B0, `(.L_x_144) ;  /* 0x0000040000007945 */ /* 0x000fe20003800200 */
[----:B------:R-:W-:-:S04]  /*5870*/  LOP3.LUT R0, R3, 0x80000000, R0, 0xb8, !PT ;  /* 0x8000000003007812 */ /* 0x000fc800078eb800 */
[----:B------:R-:W-:-:S04]  /*5880*/  FSEL R4, R3, R0, P0 ;  /* 0x0000000003047208 */ /* 0x000fc80000000000 */
[----:B------:R-:W-:-:S13]  /*5890*/  FSETP.GEU.AND P0, PT, R4, RZ, PT ;  /* 0x000000ff0400720b */ /* 0x000fda0003f0e000 */
[----:B------:R-:W-:-:S05]  /*58a0*/  @!P0 FADD R4, R4, 6.2831854820251464844 ;  /* 0x40c90fdb04048421 */ /* 0x000fca0000000000 */
[----:B------:R-:W-:Y:S01]  /*58b0*/  FSETP.GEU.AND P0, PT, R4, R5, PT ;  /* 0x000000050400720b */ /* 0x000fe20003f0e000 */
[----:B------:R2:W-:-:S12]  /*58c0*/  STG.E desc[UR14][R18.64], R4 ;  /* 0x0000000412007986 */ /* 0x0005d8000c10190e */
[----:B--2---:R-:W-:-:S04]  /*58d0*/  @!P0 FADD R4, R4, 6.2831854820251464844 ;  /* 0x40c90fdb04048421 */ /* 0x004fc80000000000 */
        /* <DEDUP_REMOVED lines=27> */
.L_x_148:
[----:B------:R-:W-:Y:S05]  /*5a90*/  BSYNC.RECONVERGENT B1 ;  /* 0x0000000000017941 */ /* 0x000fea0003800200 */
.L_x_147:
[----:B------:R-:W-:Y:S01]  /*5aa0*/  FFMA R3, R4, -6.2831854820251464844, R3 ;  /* 0xc0c90fdb04037823 */ /* 0x000fe20000000003 */
[----:B------:R-:W-:Y:S06]  /*5ab0*/  BRA `(.L_x_145) ;  /* 0x0000000000687947 */ /* 0x000fec0003800000 */
.L_x_146:
        /* <DEDUP_REMOVED lines=10> */
.L_x_151:
        /* <DEDUP_REMOVED lines=13> */
.L_x_150:
[----:B------:R-:W-:Y:S05]  /*5c30*/  BSYNC.RECONVERGENT B1 ;  /* 0x0000000000017941 */ /* 0x000fea0003800200 */
.L_x_149:
[----:B------:R-:W-:-:S04]  /*5c40*/  FMUL R3, R4, 1.1920928955078125e-07 ;  /* 0x3400000004037820 */ /* 0x000fc80000400000 */
[----:B------:R-:W-:-:S07]  /*5c50*/  FMUL R3, R10, R3 ;  /* 0x000000030a037220 */ /* 0x000fce0000400000 */
.L_x_145:
[----:B------:R-:W-:Y:S05]  /*5c60*/  BSYNC.RECONVERGENT B0 ;  /* 0x0000000000007941 */ /* 0x000fea0003800200 */
.L_x_144:
[----:B-1----:R-:W1:Y:S01]  /*5c70*/  MUFU.RCP R5, R2 ;  /* 0x0000000200057308 */ /* 0x002e620000001000 */
[C---:B------:R-:W-:Y:S01]  /*5c80*/  FSETP.NAN.AND P0, PT, |R3|.reuse, |R3|, PT ;  /* 0x400000030300720b */ /* 0x040fe20003f08200 */
[----:B------:R-:W-:Y:S01]  /*5c90*/  UMOV UR8, 0x40c90fdb ;  /* 0x40c90fdb00087882 */ /* 0x000fe20000000000 */
[C---:B------:R-:W-:Y:S01]  /*5ca0*/  LOP3.LUT R0, R3.reuse, 0x80000000, R0, 0xb8, !PT ;  /* 0x8000000003007812 */ /* 0x040fe200078eb800 */
[----:B------:R-:W-:Y:S01]  /*5cb0*/  IMAD.U32 R9, RZ, RZ, UR8 ;  /* 0x00000008ff097e24 */ /* 0x000fe2000f8e00ff */
[----:B------:R-:W-:Y:S02]  /*5cc0*/  BSSY.RECONVERGENT B0, `(.L_x_152) ;  /* 0x0000010000007945 */ /* 0x000fe40003800200 */
[----:B------:R-:W-:-:S04]  /*5cd0*/  FSEL R3, R3, R0, P0 ;  /* 0x0000000003037208 */ /* 0x000fc80000000000 */
[----:B------:R-:W-:Y:S02]  /*5ce0*/  FSETP.GEU.AND P1, PT, R3, RZ, PT ;  /* 0x000000ff0300720b */ /* 0x000fe40003f2e000 */
[----:B------:R-:W2:Y:S01]  /*5cf0*/  FCHK P0, R9, R2 ;  /* 0x0000000209007302 */ /* 0x000ea20000000000 */
[----:B-1----:R-:W-:-:S04]  /*5d00*/  FFMA R0, -R2, R5, 1 ;  /* 0x3f80000002007423 */ /* 0x002fc80000000105 */
[----:B------:R-:W-:-:S06]  /*5d10*/  FFMA R0, R5, R0, R5 ;  /* 0x0000000005007223 */ /* 0x000fcc0000000005 */
[----:B------:R-:W-:Y:S01]  /*5d20*/  @!P1 FADD R3, R3, 6.2831854820251464844 ;  /* 0x40c90fdb03039421 */ /* 0x000fe20000000000 */
[----:B------:R-:W-:-:S04]  /*5d30*/  FFMA R5, R0, 6.2831854820251464844, RZ ;  /* 0x40c90fdb00057823 */ /* 0x000fc800000000ff */
[----:B------:R-:W-:-:S04]  /*5d40*/  FFMA R4, -R2, R5, 6.2831854820251464844 ;  /* 0x40c90fdb02047423 */ /* 0x000fc80000000105 */
[----:B------:R-:W-:Y:S01]  /*5d50*/  FFMA R4, R0, R4, R5 ;  /* 0x0000000400047223 */ /* 0x000fe20000000005 */
[----:B--2---:R-:W-:Y:S06]  /*5d60*/  @!P0 BRA `(.L_x_153) ;  /* 0x0000000000148947 */ /* 0x004fec0003800000 */
[----:B------:R-:W-:Y:S01]  /*5d70*/  MOV R0, R2 ;  /* 0x0000000200007202 */ /* 0x000fe20000000f00 */
[----:B------:R-:W-:Y:S01]  /*5d80*/  IMAD.MOV.U32 R29, RZ, RZ, 0x40c90fdb ;  /* 0x40c90fdbff1d7424 */ /* 0x000fe200078e00ff */
[----:B------:R-:W-:-:S07]  /*5d90*/  MOV R8, 0x5db0 ;  /* 0x00005db000087802 */ /* 0x000fce0000000f00 */
[----:B0-----:R-:W-:Y:S05]  /*5da0*/  CALL.REL.NOINC `($__internal_2_$__cuda_sm3x_div_rn_noftz_f32_slowpath) ;  /* 0x0000001000807944 */ /* 0x001fea0003c00000 */
[----:B------:R-:W-:-:S07]  /*5db0*/  MOV R4, R0 ;  /* 0x0000000000047202 */ /* 0x000fce0000000f00 */
.L_x_153:
[----:B------:R-:W-:Y:S05]  /*5dc0*/  BSYNC.RECONVERGENT B0 ;  /* 0x0000000000007941 */ /* 0x000fea0003800200 */
.L_x_152:
[----:B------:R-:W2:Y:S01]  /*5dd0*/  LDG.E R0, desc[UR14][R16.64+0x8] ;  /* 0x0000080e10007981 */ /* 0x000ea2000c1e1900 */
[----:B------:R-:W-:Y:S01]  /*5de0*/  UMOV UR8, 0x40490fdb ;  /* 0x40490fdb00087882 */ /* 0x000fe20000000000 */
[----:B------:R-:W-:Y:S01]  /*5df0*/  BSSY.RECONVERGENT B0, `(.L_x_154) ;  /* 0x0000010000007945 */ /* 0x000fe20003800200 */
[----:B------:R-:W-:Y:S02]  /*5e00*/  IMAD.U32 R9, RZ, RZ, UR8 ;  /* 0x00000008ff097e24 */ /* 0x000fe4000f8e00ff */
[----:B------:R-:W-:Y:S01]  /*5e10*/  FADD R3, R3, R4 ;  /* 0x0000000403037221 */ /* 0x000fe20000000000 */
[----:B--2---:R-:W-:-:S04]  /*5e20*/  I2FP.F32.S32 R8, R0 ;  /* 0x0000000000087245 */ /* 0x004fc80000201400 */
[----:B------:R-:W1:Y:S08]  /*5e30*/  MUFU.RCP R0, R8 ;  /* 0x0000000800007308 */ /* 0x000e700000001000 */
[----:B------:R-:W2:Y:S01]  /*5e40*/  FCHK P0, R9, R8 ;  /* 0x0000000809007302 */ /* 0x000ea20000000000 */
[----:B-1----:R-:W-:-:S04]  /*5e50*/  FFMA R5, -R8, R0, 1 ;  /* 0x3f80000008057423 */ /* 0x002fc80000000100 */
[----:B------:R-:W-:-:S04]  /*5e60*/  FFMA R0, R0, R5, R0 ;  /* 0x0000000500007223 */ /* 0x000fc80000000000 */
[----:B------:R-:W-:-:S04]  /*5e70*/  FFMA R5, R0, 3.1415927410125732422, RZ ;  /* 0x40490fdb00057823 */ /* 0x000fc800000000ff */
[----:B------:R-:W-:-:S04]  /*5e80*/  FFMA R2, -R8, R5, 3.1415927410125732422 ;  /* 0x40490fdb08027423 */ /* 0x000fc80000000105 */
[----:B------:R-:W-:Y:S01]  /*5e90*/  FFMA R0, R0, R2, R5 ;  /* 0x0000000200007223 */ /* 0x000fe20000000005 */
[----:B--2---:R-:W-:Y:S06]  /*5ea0*/  @!P0 BRA `(.L_x_155) ;  /* 0x0000000000108947 */ /* 0x004fec0003800000 */
[----:B------:R-:W-:Y:S01]  /*5eb0*/  MOV R0, R8 ;  /* 0x0000000800007202 */ /* 0x000fe20000000f00 */
[----:B------:R-:W-:Y:S01]  /*5ec0*/  IMAD.MOV.U32 R29, RZ, RZ, 0x40490fdb ;  /* 0x40490fdbff1d7424 */ /* 0x000fe200078e00ff */
[----:B------:R-:W-:-:S07]  /*5ed0*/  MOV R8, 0x5ef0 ;  /* 0x00005ef000087802 */ /* 0x000fce0000000f00 */
[----:B0-----:R-:W-:Y:S05]  /*5ee0*/  CALL.REL.NOINC `($__internal_2_$__cuda_sm3x_div_rn_noftz_f32_slowpath) ;  /* 0x0000001000307944 */ /* 0x001fea0003c00000 */
.L_x_155:
[----:B------:R-:W-:Y:S05]  /*5ef0*/  BSYNC.RECONVERGENT B0 ;  /* 0x0000000000007941 */ /* 0x000fea0003800200 */
.L_x_154:
        /* <DEDUP_REMOVED lines=27> */
.L_x_160:
[----:B------:R-:W-:Y:S05]  /*60b0*/  BSYNC.RECONVERGENT B1 ;  /* 0x0000000000017941 */ /* 0x000fea0003800200 */
.L_x_159:
[----:B------:R-:W-:Y:S01]  /*60c0*/  FFMA R5, R4, -6.2831854820251464844, R5 ;  /* 0xc0c90fdb04057823 */ /* 0x000fe20000000005 */
[----:B------:R-:W-:Y:S06]  /*60d0*/  BRA `(.L_x_157) ;  /* 0x0000000000687947 */ /* 0x000fec0003800000 */
.L_x_158:
        /* <DEDUP_REMOVED lines=10> */
.L_x_163:
        /* <DEDUP_REMOVED lines=13> */
.L_x_162:
[----:B------:R-:W-:Y:S05]  /*6250*/  BSYNC.RECONVERGENT B1 ;  /* 0x0000000000017941 */ /* 0x000fea0003800200 */
.L_x_161:
[----:B------:R-:W-:-:S04]  /*6260*/  FMUL R4, R4, 1.1920928955078125e-07 ;  /* 0x3400000004047820 */ /* 0x000fc80000400000 */
[----:B------:R-:W-:-:S07]  /*6270*/  FMUL R5, R11, R4 ;  /* 0x000000040b057220 */ /* 0x000fce0000400000 */
.L_x_157:
[----:B------:R-:W-:Y:S05]  /*6280*/  BSYNC.RECONVERGENT B0 ;  /* 0x0000000000007941 */ /* 0x000fea0003800200 */
.L_x_156:
[----:B------:R-:W-:Y:S01]  /*6290*/  FSETP.NAN.AND P0, PT, |R5|, |R5|, PT ;  /* 0x400000050500720b */ /* 0x000fe20003f08200 */
        /* <DEDUP_REMOVED lines=20> */
[----:B-1----:R-:W-:-:S04]  /*63e0*/  @P0 FADD R5, R2, -1 ;  /* 0xbf80000002050421 */ /* 0x002fc80000000000 */
        /* <DEDUP_REMOVED lines=11> */
.L_x_168:
[----:B------:R-:W-:Y:S05]  /*64a0*/  BSYNC.RECONVERGENT B1 ;  /* 0x0000000000017941 */ /* 0x000fea0003800200 */
.L_x_167:
[----:B------:R-:W-:Y:S01]  /*64b0*/  FFMA R3, R2, -6.2831854820251464844, R3 ;  /* 0xc0c90fdb02037823 */ /* 0x000fe20000000003 */
[----:B------:R-:W-:Y:S06]  /*64c0*/  BRA `(.L_x_165) ;  /* 0x0000000000687947 */ /* 0x000fec0003800000 */
.L_x_166:
        /* <DEDUP_REMOVED lines=10> */
.L_x_171:
[----:B------:R-:W-:-:S04]  /*6570*/  VIMNMX.U32 R3, PT, PT, R4, 0xb800000, PT ;  /* 0x0b80000004037848 */ /* 0x000fc80003fe0000 */
[----:B------:R-:W-:Y:S01]  /*6580*/  IADD3 R2, PT, PT, R3, R2, RZ ;  /* 0x0000000203027210 */ /* 0x000fe20007ffe0ff */
[----:B------:R-:W-:-:S04]  /*6590*/  IMAD.IADD R4, R4, 0x1, -R3 ;  /* 0x0000000104047824 */ /* 0x000fc800078e0a03 */
[----:B-1----:R-:W-:Y:S01]  /*65a0*/  FMUL R5, R2, 0.63661974668502807617 ;  /* 0x3f22f98302057820 */ /* 0x002fe20000400000 */
        /* <DEDUP_REMOVED lines=9> */
.L_x_170:
[----:B------:R-:W-:Y:S05]  /*6640*/  BSYNC.RECONVERGENT B1 ;  /* 0x0000000000017941 */ /* 0x000fea0003800200 */
.L_x_169:
[----:B------:R-:W-:-:S04]  /*6650*/  FMUL R2, R2, 1.1920928955078125e-07 ;  /* 0x3400000002027820 */ /* 0x000fc80000400000 */
[----:B------:R-:W-:-:S07]  /*6660*/  FMUL R3, R9, R2 ;  /* 0x0000000209037220 */ /* 0x000fce0000400000 */
.L_x_165:
[----:B------:R-:W-:Y:S05]  /*6670*/  BSYNC.RECONVERGENT B0 ;  /* 0x0000000000007941 */ /* 0x000fea0003800200 */
.L_x_164:
[C---:B------:R-:W-:Y:S02]  /*6680*/  FSETP.NAN.AND P0, PT, |R3|.reuse, |R3|, PT ;  /* 0x400000030300720b */ /* 0x040fe40003f08200 */
[----:B------:R-:W-:-:S04]  /*6690*/  LOP3.LUT R0, R3, 0x80000000, R0, 0xb8, !PT ;  /* 0x8000000003007812 */ /* 0x000fc800078eb800 */
[----:B------:R-:W-:-:S04]  /*66a0*/  FSEL R3, R3, R0, P0 ;  /* 0x0000000003037208 */ /* 0x000fc80000000000 */
[----:B------:R-:W-:-:S13]  /*66b0*/  FSETP.GEU.AND P0, PT, R3, RZ, PT ;  /* 0x000000ff0300720b */ /* 0x000fda0003f0e000 */
[----:B------:R-:W-:-:S05]  /*66c0*/  @!P0 FADD R3, R3, 6.2831854820251464844 ;  /* 0x40c90fdb03038421 */ /* 0x000fca0000000000 */
[----:B------:R2:W-:Y:S01]  /*66d0*/  STG.E desc[UR14][R16.64], R3 ;  /* 0x0000000310007986 */ /* 0x0005e2000c10190e */
[----:B------:R-:W-:Y:S05]  /*66e0*/  BRA.U UP0, `(.L_x_172) ;  /* 0xffffffbd00507547 */ /* 0x000fea000b83ffff */
.L_x_9:
[----:B------:R-:W3:Y:S02]  /*66f0*/  LDCU.64 UR8, c[0x0][0x388] ;  /* 0x00007100ff0877ac */ /* 0x000ee40008000a00 */
[----:B---3--:R-:W-:-:S04]  /*6700*/  LEA R2, P0, R7, UR8, 0x2 ;  /* 0x0000000807027c11 */ /* 0x008fc8000f8010ff */
[----:B--2---:R-:W-:-:S05]  /*6710*/  LEA.HI.X R3, R7, UR9, RZ, 0x2, P0 ;  /* 0x0000000907037c11 */ /* 0x004fca00080f14ff */
[----:B------:R-:W-:Y:S01]  /*6720*/  STG.E desc[UR14][R2.64], R6 ;  /* 0x0000000602007986 */ /* 0x000fe2000c10190e */
[----:B------:R-:W-:Y:S05]  /*6730*/  EXIT ;  /* 0x000000000000794d */ /* 0x000fea0003800000 */
        .weak           $__internal_0_$__cuda_sm20_div_u64
        .type           $__internal_0_$__cuda_sm20_div_u64,@function
        .size           $__internal_0_$__cuda_sm20_div_u64,($__internal_1_$__cuda_sm20_rem_u64 - $__internal_0_$__cuda_sm20_div_u64)
$__internal_0_$__cuda_sm20_div_u64:
[----:B------:R-:W-:Y:S01]  /*6740*/  MOV R24, R8 ;  /* 0x0000000800187202 */ /* 0x000fe20000000f00 */
[----:B------:R-:W-:-:S04]  /*6750*/  IMAD.MOV.U32 R25, RZ, RZ, R5 ;  /* 0x000000ffff197224 */ /* 0x000fc800078e0005 */
[----:B------:R-:W0:Y:S08]  /*6760*/  I2F.U64.RP R23, R24 ;  /* 0x0000001800177312 */ /* 0x000e300000309000 */
[----:B0-----:R-:W0:Y:S02]  /*6770*/  MUFU.RCP R23, R23 ;  /* 0x0000001700177308 */ /* 0x001e240000001000 */
[----:B0-----:R-:W-:-:S06]  /*6780*/  IADD3 R10, PT, PT, R23, 0x1ffffffe, RZ ;  /* 0x1ffffffe170a7810 */ /* 0x001fcc0007ffe0ff */
[----:B------:R-:W0:Y:S02]  /*6790*/  F2I.U64.TRUNC R10, R10 ;  /* 0x0000000a000a7311 */ /* 0x000e24000020d800 */
[----:B0-----:R-:W-:-:S04]  /*67a0*/  IMAD.WIDE.U32 R20, R10, R8, RZ ;  /* 0x000000080a147225 */ /* 0x001fc800078e00ff */
[----:B------:R-:W-:Y:S01]  /*67b0*/  IMAD R21, R10, R5, R21 ;  /* 0x000000050a157224 */ /* 0x000fe200078e0215 */
[----:B------:R-:W-:-:S03]  /*67c0*/  IADD3 R27, P0, PT, RZ, -R20, RZ ;  /* 0x80000014ff1b7210 */ /* 0x000fc60007f1e0ff */
[----:B------:R-:W-:Y:S02]  /*67d0*/  IMAD R21, R11, R8, R21 ;  /* 0x000000080b157224 */ /* 0x000fe400078e0215 */
[----:B------:R-:W-:-:S04]  /*67e0*/  IMAD.HI.U32 R20, R10, R27, RZ ;  /* 0x0000001b0a147227 */ /* 0x000fc800078e00ff */
[----:B------:R-:W-:Y:S01]  /*67f0*/  IMAD.X R29, RZ, RZ, ~R21, P0 ;  /* 0x000000ffff1d7224 */ /* 0x000fe200000e0e15 */
[----:B------:R-:W-:-:S03]  /*6800*/  MOV R21, R10 ;  /* 0x0000000a00157202 */ /* 0x000fc60000000f00 */
[-C--:B------:R-:W-:Y:S02]  /*6810*/  IMAD R25, R11, R29.reuse, RZ ;  /* 0x0000001d0b197224 */ /* 0x080fe400078e02ff */
[----:B------:R-:W-:-:S04]  /*6820*/  IMAD.WIDE.U32 R20, P0, R10, R29, R20 ;  /* 0x0000001d0a147225 */ /* 0x000fc80007800014 */
[----:B------:R-:W-:-:S04]  /*6830*/  IMAD.HI.U32 R23, R11, R29, RZ ;  /* 0x0000001d0b177227 */ /* 0x000fc800078e00ff */
[----:B------:R-:W-:-:S04]  /*6840*/  IMAD.HI.U32 R20, P1, R11, R27, R20 ;  /* 0x0000001b0b147227 */ /* 0x000fc80007820014 */
[----:B------:R-:W-:Y:S01]  /*6850*/  IMAD.X R23, R23, 0x1, R11, P0 ;  /* 0x0000000117177824 */ /* 0x000fe200000e060b */
[----:B------:R-:W-:-:S04]  /*6860*/  IADD3 R21, P2, PT, R25, R20, RZ ;  /* 0x0000001419157210 */ /* 0x000fc80007f5e0ff */
[----:B------:R-:W-:Y:S01]  /*6870*/  IADD3.X R23, PT, PT, RZ, RZ, R23, P2, P1 ;  /* 0x000000ffff177210 */ /* 0x000fe200017e2417 */
[----:B------:R-:W-:-:S04]  /*6880*/  IMAD.WIDE.U32 R10, R21, R8, RZ ;  /* 0x00000008150a7225 */ /* 0x000fc800078e00ff */
[----:B------:R-:W-:Y:S01]  /*6890*/  IMAD R11, R21, R5, R11 ;  /* 0x00000005150b7224 */ /* 0x000fe200078e020b */
[----:B------:R-:W-:-:S03]  /*68a0*/  IADD3 R25, P0, PT, RZ, -R10, RZ ;  /* 0x8000000aff197210 */ /* 0x000fc60007f1e0ff */
[----:B------:R-:W-:Y:S02]  /*68b0*/  IMAD R11, R23, R8, R11 ;  /* 0x00000008170b7224 */ /* 0x000fe400078e020b */
[----:B------:R-:W-:-:S03]  /*68c0*/  IMAD.HI.U32 R20, R21, R25, RZ ;  /* 0x0000001915147227 */ /* 0x000fc600078e00ff */
[----:B------:R-:W-:Y:S01]  /*68d0*/  IADD3.X R10, PT, PT, RZ, ~R11, RZ, P0, !PT ;  /* 0x8000000bff0a7210 */ /* 0x000fe200007fe4ff */
[----:B------:R-:W-:-:S04]  /*68e0*/  HFMA2 R11, -RZ, RZ, 0, 0 ;  /* 0x00000000ff0b7431 */ /* 0x000fc800000001ff */
[----:B------:R-:W-:-:S04]  /*68f0*/  IMAD.WIDE.U32 R20, P0, R21, R10, R20 ;  /* 0x0000000a15147225 */ /* 0x000fc80007800014 */
[C---:B------:R-:W-:Y:S02]  /*6900*/  IMAD R24, R23.reuse, R10, RZ ;  /* 0x0000000a17187224 */ /* 0x040fe400078e02ff */
[----:B------:R-:W-:-:S04]  /*6910*/  IMAD.HI.U32 R21, P1, R23, R25, R20 ;  /* 0x0000001917157227 */ /* 0x000fc80007820014 */
[----:B------:R-:W-:Y:S01]  /*6920*/  IMAD.HI.U32 R10, R23, R10, RZ ;  /* 0x0000000a170a7227 */ /* 0x000fe200078e00ff */
[----:B------:R-:W-:-:S03]  /*6930*/  IADD3 R21, P2, PT, R24, R21, RZ ;  /* 0x0000001518157210 */ /* 0x000fc60007f5e0ff */
[----:B------:R-:W-:Y:S02]  /*6940*/  IMAD.X R23, R10, 0x1, R23, P0 ;  /* 0x000000010a177824 */ /* 0x000fe400000e0617 */
[----:B------:R-:W-:-:S03]  /*6950*/  IMAD.HI.U32 R10, R21, R9, RZ ;  /* 0x00000009150a7227 */ /* 0x000fc600078e00ff */
[----:B------:R-:W-:Y:S01]  /*6960*/  IADD3.X R23, PT, PT, RZ, RZ, R23, P2, P1 ;  /* 0x000000ffff177210 */ /* 0x000fe200017e2417 */
[----:B------:R-:W-:-:S04]  /*6970*/  IMAD.WIDE.U32 R10, R21, R22, R10 ;  /* 0x00000016150a7225 */ /* 0x000fc800078e000a */
[C---:B------:R-:W-:Y:S02]  /*6980*/  IMAD R25, R23.reuse, R22, RZ ;  /* 0x0000001617197224 */ /* 0x040fe400078e02ff */
[----:B------:R-:W-:-:S04]  /*6990*/  IMAD.HI.U32 R10, P0, R23, R9, R10 ;  /* 0x00000009170a7227 */ /* 0x000fc8000780000a */
[----:B------:R-:W-:Y:S01]  /*69a0*/  IMAD.HI.U32 R21, R23, R22, RZ ;  /* 0x0000001617157227 */ /* 0x000fe200078e00ff */
[----:B------:R-:W-:-:S03]  /*69b0*/  IADD3 R23, P1, PT, R25, R10, RZ ;  /* 0x0000000a19177210 */ /* 0x000fc60007f3e0ff */
[----:B------:R-:W-:Y:S01]  /*69c0*/  IMAD.X R21, RZ, RZ, R21, P0 ;  /* 0x000000ffff157224 */ /* 0x000fe200000e0615 */
[C---:B------:R-:W-:Y:S01]  /*69d0*/  IADD3 R20, P2, PT, R23.reuse, 0x1, RZ ;  /* 0x0000000117147810 */ /* 0x040fe20007f5e0ff */
[----:B------:R-:W-:-:S03]  /*69e0*/  IMAD.WIDE.U32 R10, R23, R8, RZ ;  /* 0x00000008170a7225 */ /* 0x000fc600078e00ff */
[----:B------:R-:W-:Y:S01]  /*69f0*/  IADD3.X R21, PT, PT, RZ, R21, RZ, P1, !PT ;  /* 0x00000015ff157210 */ /* 0x000fe20000ffe4ff */
[----:B------:R-:W-:Y:S01]  /*6a00*/  IMAD R11, R23, R5, R11 ;  /* 0x00000005170b7224 */ /* 0x000fe200078e020b */
[----:B------:R-:W-:-:S03]  /*6a10*/  IADD3 R25, P1, PT, -R10, R9, RZ ;  /* 0x000000090a197210 */ /* 0x000fc60007f3e1ff */
[-C--:B------:R-:W-:Y:S01]  /*6a20*/  IMAD R11, R21, R8.reuse, R11 ;  /* 0x00000008150b7224 */ /* 0x080fe200078e020b */
[----:B------:R-:W-:Y:S01]  /*6a30*/  ISETP.GE.U32.AND P0, PT, R25, R8, PT ;  /* 0x000000081900720c */ /* 0x000fe20003f06070 */
[----:B------:R-:W-:Y:S02]  /*6a40*/  IMAD.X R10, RZ, RZ, R21, P2 ;  /* 0x000000ffff0a7224 */ /* 0x000fe400010e0615 */
[----:B------:R-:W-:Y:S01]  /*6a50*/  IMAD.X R24, R22, 0x1, ~R11, P1 ;  /* 0x0000000116187824 */ /* 0x000fe200008e0e0b */
[----:B------:R-:W-:-:S04]  /*6a60*/  IADD3 R9, P1, PT, -R8, R25, RZ ;  /* 0x0000001908097210 */ /* 0x000fc80007f3e1ff */
[----:B------:R-:W-:Y:S02]  /*6a70*/  ISETP.GE.U32.AND.EX P0, PT, R24, R5, PT, P0 ;  /* 0x000000051800720c */ /* 0x000fe40003f06100 */
[-C--:B------:R-:W-:Y:S02]  /*6a80*/  IADD3.X R22, PT, PT, ~R5, R24.reuse, RZ, P1, !PT ;  /* 0x0000001805167210 */ /* 0x080fe40000ffe5ff */
[----:B------:R-:W-:Y:S02]  /*6a90*/  SEL R9, R9, R25, P0 ;  /* 0x0000001909097207 */ /* 0x000fe40000000000 */
[----:B------:R-:W-:Y:S02]  /*6aa0*/  SEL R20, R20, R23, P0 ;  /* 0x0000001714147207 */ /* 0x000fe40000000000 */
[----:B------:R-:W-:Y:S02]  /*6ab0*/  SEL R22, R22, R24, P0 ;  /* 0x0000001816167207 */ /* 0x000fe40000000000 */
[----:B------:R-:W-:-:S02]  /*6ac0*/  SEL R21, R10, R21, P0 ;  /* 0x000000150a157207 */ /* 0x000fc40000000000 */
[----:B------:R-:W-:Y:S02]  /*6ad0*/  ISETP.GE.U32.AND P0, PT, R9, R8, PT ;  /* 0x000000080900720c */ /* 0x000fe40003f06070 */
[----:B------:R-:W-:Y:S02]  /*6ae0*/  IADD3 R9, P2, PT, R20, 0x1, RZ ;  /* 0x0000000114097810 */ /* 0x000fe40007f5e0ff */
[----:B------:R-:W-:Y:S01]  /*6af0*/  ISETP.NE.U32.AND P1, PT, R8, RZ, PT ;  /* 0x000000ff0800720c */ /* 0x000fe20003f25070 */
[----:B------:R-:W-:Y:S01]  /*6b00*/  IMAD.MOV.U32 R8, RZ, RZ, R6 ;  /* 0x000000ffff087224 */ /* 0x000fe200078e0006 */
[----:B------:R-:W-:Y:S02]  /*6b10*/  ISETP.GE.U32.AND.EX P0, PT, R22, R5, PT, P0 ;  /* 0x000000051600720c */ /* 0x000fe40003f06100 */
[----:B------:R-:W-:Y:S02]  /*6b20*/  IADD3.X R10, PT, PT, RZ, R21, RZ, P2, !PT ;  /* 0x00000015ff0a7210 */ /* 0x000fe400017fe4ff */
[----:B------:R-:W-:-:S02]  /*6b30*/  ISETP.NE.AND.EX P1, PT, R5, RZ, PT, P1 ;  /* 0x000000ff0500720c */ /* 0x000fc40003f25310 */
[----:B------:R-:W-:Y:S02]  /*6b40*/  SEL R5, R9, R20, P0 ;  /* 0x0000001409057207 */ /* 0x000fe40000000000 */
[----:B------:R-:W-:Y:S02]  /*6b50*/  MOV R9, 0x0 ;  /* 0x0000000000097802 */ /* 0x000fe40000000f00 */
[----:B------:R-:W-:Y:S02]  /*6b60*/  SEL R10, R10, R21, P0 ;  /* 0x000000150a0a7207 */ /* 0x000fe40000000000 */
[----:B------:R-:W-:Y:S02]  /*6b70*/  SEL R5, R5, 0xffffffff, P1 ;  /* 0xffffffff05057807 */ /* 0x000fe40000800000 */
[----:B------:R-:W-:Y:S01]  /*6b80*/  SEL R10, R10, 0xffffffff, P1 ;  /* 0xffffffff0a0a7807 */ /* 0x000fe20000800000 */
[----:B------:R-:W-:Y:S06]  /*6b90*/  RET.REL.NODEC R8 `(_Z20pairwise_interactioniPfP5AgentS1_PiPbii) ;  /* 0xffffff9408187950 */ /* 0x000fec0003c3ffff */
        .weak           $__internal_1_$__cuda_sm20_rem_u64
        .type           $__internal_1_$__cuda_sm20_rem_u64,@function
        .size           $__internal_1_$__cuda_sm20_rem_u64,($__internal_2_$__cuda_sm3x_div_rn_noftz_f32_slowpath - $__internal_1_$__cuda_sm20_rem_u64)
$__internal_1_$__cuda_sm20_rem_u64:
[----:B------:R-:W-:-:S06]  /*6ba0*/  IMAD.MOV.U32 R21, RZ, RZ, R5 ;  /* 0x000000ffff157224 */ /* 0x000fcc00078e0005 */
        /* <DEDUP_REMOVED lines=38> */
[----:B------:R-:W-:Y:S02]  /*6e10*/  IMAD.X R10, RZ, RZ, R10, P0 ;  /* 0x000000ffff0a7224 */ /* 0x000fe400000e060a */
[----:B------:R-:W-:-:S03]  /*6e20*/  IMAD.WIDE.U32 R8, R11, R20, RZ ;  /* 0x000000140b087225 */ /* 0x000fc600078e00ff */
[----:B------:R-:W-:Y:S01]  /*6e30*/  IADD3.X R21, PT, PT, RZ, R10, RZ, P1, !PT ;  /* 0x0000000aff157210 */ /* 0x000fe20000ffe4ff */
[----:B------:R-:W-:Y:S01]  /*6e40*/  IMAD R11, R11, R5, R9 ;  /* 0x000000050b0b7224 */ /* 0x000fe200078e0209 */
[----:B------:R-:W-:-:S03]  /*6e50*/  IADD3 R23, P1, PT, -R8, R16, RZ ;  /* 0x0000001008177210 */ /* 0x000fc60007f3e1ff */
[-C--:B------:R-:W-:Y:S01]  /*6e60*/  IMAD R8, R21, R20.reuse, R11 ;  /* 0x0000001415087224 */ /* 0x080fe200078e020b */
[----:B------:R-:W-:-:S03]  /*6e70*/  ISETP.GE.U32.AND P0, PT, R23, R20, PT ;  /* 0x000000141700720c */ /* 0x000fc60003f06070 */
[----:B------:R-:W-:Y:S01]  /*6e80*/  IMAD.X R10, R17, 0x1, ~R8, P1 ;  /* 0x00000001110a7824 */ /* 0x000fe200008e0e08 */
[----:B------:R-:W-:-:S04]  /*6e90*/  IADD3 R9, P1, PT, -R20, R23, RZ ;  /* 0x0000001714097210 */ /* 0x000fc80007f3e1ff */
[----:B------:R-:W-:Y:S02]  /*6ea0*/  ISETP.GE.U32.AND.EX P0, PT, R10, R5, PT, P0 ;  /* 0x000000050a00720c */ /* 0x000fe40003f06100 */
[-C--:B------:R-:W-:Y:S02]  /*6eb0*/  IADD3.X R8, PT, PT, ~R5, R10.reuse, RZ, P1, !PT ;  /* 0x0000000a05087210 */ /* 0x080fe40000ffe5ff */
[----:B------:R-:W-:Y:S02]  /*6ec0*/  SEL R9, R9, R23, P0 ;  /* 0x0000001709097207 */ /* 0x000fe40000000000 */
[----:B------:R-:W-:Y:S02]  /*6ed0*/  SEL R8, R8, R10, P0 ;  /* 0x0000000a08087207 */ /* 0x000fe40000000000 */
[----:B------:R-:W-:Y:S02]  /*6ee0*/  IADD3 R16, P2, PT, -R20, R9, RZ ;  /* 0x0000000914107210 */ /* 0x000fe40007f5e1ff */
[----:B------:R-:W-:-:S02]  /*6ef0*/  ISETP.GE.U32.AND P0, PT, R9, R20, PT ;  /* 0x000000140900720c */ /* 0x000fc40003f06070 */
[----:B------:R-:W-:Y:S01]  /*6f00*/  ISETP.NE.U32.AND P1, PT, R20, RZ, PT ;  /* 0x000000ff1400720c */ /* 0x000fe20003f25070 */
[C---:B------:R-:W-:Y:S01]  /*6f10*/  IMAD.X R17, R8.reuse, 0x1, ~R5, P2 ;  /* 0x0000000108117824 */ /* 0x040fe200010e0e05 */
[----:B------:R-:W-:Y:S02]  /*6f20*/  ISETP.GE.U32.AND.EX P0, PT, R8, R5, PT, P0 ;  /* 0x000000050800720c */ /* 0x000fe40003f06100 */
[----:B------:R-:W-:Y:S02]  /*6f30*/  ISETP.NE.AND.EX P1, PT, R5, RZ, PT, P1 ;  /* 0x000000ff0500720c */ /* 0x000fe40003f25310 */
[----:B------:R-:W-:Y:S01]  /*6f40*/  SEL R16, R16, R9, P0 ;  /* 0x0000000910107207 */ /* 0x000fe20000000000 */
[----:B------:R-:W-:Y:S01]  /*6f50*/  IMAD.MOV.U32 R9, RZ, RZ, 0x0 ;  /* 0x00000000ff097424 */ /* 0x000fe200078e00ff */
[----:B------:R-:W-:Y:S02]  /*6f60*/  SEL R17, R17, R8, P0 ;  /* 0x0000000811117207 */ /* 0x000fe40000000000 */
[----:B------:R-:W-:-:S02]  /*6f70*/  MOV R8, R6 ;  /* 0x0000000600087202 */ /* 0x000fc40000000f00 */
[----:B------:R-:W-:Y:S02]  /*6f80*/  SEL R16, R16, 0xffffffff, P1 ;  /* 0xffffffff10107807 */ /* 0x000fe40000800000 */
[----:B------:R-:W-:Y:S01]  /*6f90*/  SEL R17, R17, 0xffffffff, P1 ;  /* 0xffffffff11117807 */ /* 0x000fe20000800000 */
[----:B------:R-:W-:Y:S06]  /*6fa0*/  RET.REL.NODEC R8 `(_Z20pairwise_interactioniPfP5AgentS1_PiPbii) ;  /* 0xffffff9008147950 */ /* 0x000fec0003c3ffff */
        .weak           $__internal_2_$__cuda_sm3x_div_rn_noftz_f32_slowpath
        .type           $__internal_2_$__cuda_sm3x_div_rn_noftz_f32_slowpath,@function
        .size           $__internal_2_$__cuda_sm3x_div_rn_noftz_f32_slowpath,(.L_x_187 - $__internal_2_$__cuda_sm3x_div_rn_noftz_f32_slowpath)
$__internal_2_$__cuda_sm3x_div_rn_noftz_f32_slowpath:
[----:B------:R-:W-:Y:S01]  /*6fb0*/  SHF.R.U32.HI R9, RZ, 0x17, R0 ;  /* 0x00000017ff097819 */ /* 0x000fe20000011600 */
[----:B------:R-:W-:Y:S01]  /*6fc0*/  BSSY.RECONVERGENT B1, `(.L_x_173) ;  /* 0x0000063000017945 */ /* 0x000fe20003800200 */
[----:B------:R-:W-:Y:S02]  /*6fd0*/  SHF.R.U32.HI R20, RZ, 0x17, R29 ;  /* 0x00000017ff147819 */ /* 0x000fe4000001161d */
[----:B------:R-:W-:Y:S02]  /*6fe0*/  LOP3.LUT R9, R9, 0xff, RZ, 0xc0, !PT ;  /* 0x000000ff09097812 */ /* 0x000fe400078ec0ff */
[----:B------:R-:W-:Y:S02]  /*6ff0*/  LOP3.LUT R20, R20, 0xff, RZ, 0xc0, !PT ;  /* 0x000000ff14147812 */ /* 0x000fe400078ec0ff */
[----:B------:R-:W-:-:S03]  /*7000*/  IADD3 R11, PT, PT, R9, -0x1, RZ ;  /* 0xffffffff090b7810 */ /* 0x000fc60007ffe0ff */
[----:B------:R-:W-:Y:S01]  /*7010*/  VIADD R10, R20, 0xffffffff ;  /* 0xffffffff140a7836 */ /* 0x000fe20000000000 */
[----:B------:R-:W-:-:S04]  /*7020*/  ISETP.GT.U32.AND P0, PT, R11, 0xfd, PT ;  /* 0x000000fd0b00780c */ /* 0x000fc80003f04070 */
[----:B------:R-:W-:-:S13]  /*7030*/  ISETP.GT.U32.OR P0, PT, R10, 0xfd, P0 ;  /* 0x000000fd0a00780c */ /* 0x000fda0000704470 */
[----:B------:R-:W-:Y:S01]  /*7040*/  @!P0 MOV R10, RZ ;  /* 0x000000ff000a8202 */ /* 0x000fe20000000f00 */
[----:B------:R-:W-:Y:S06]  /*7050*/  @!P0 BRA `(.L_x_174) ;  /* 0x0000000000608947 */ /* 0x000fec0003800000 */
[----:B------:R-:W-:Y:S02]  /*7060*/  FSETP.GTU.FTZ.AND P0, PT, |R29|, +INF , PT ;  /* 0x7f8000001d00780b */ /* 0x000fe40003f1c200 */
[----:B------:R-:W-:-:S04]  /*7070*/  FSETP.GTU.FTZ.AND P1, PT, |R0|, +INF , PT ;  /* 0x7f8000000000780b */ /* 0x000fc80003f3c200 */
[----:B------:R-:W-:-:S13]  /*7080*/  PLOP3.LUT P0, PT, P0, P1, PT, 0xf8, 0x8f ;  /* 0x00000000008f781c */ /* 0x000fda0000703f70 */
[----:B------:R-:W-:Y:S05]  /*7090*/  @P0 BRA `(.L_x_175) ;  /* 0x0000000400500947 */ /* 0x000fea0003800000 */
[----:B------:R-:W-:-:S13]  /*70a0*/  LOP3.LUT P0, RZ, R0, 0x7fffffff, R29, 0xc8, !PT ;  /* 0x7fffffff00ff7812 */ /* 0x000fda000780c81d */
[----:B------:R-:W-:Y:S05]  /*70b0*/  @!P0 BRA `(.L_x_176) ;  /* 0x0000000400408947 */ /* 0x000fea0003800000 */
[C---:B------:R-:W-:Y:S02]  /*70c0*/  FSETP.NEU.FTZ.AND P3, PT, |R29|.reuse, +INF , PT ;  /* 0x7f8000001d00780b */ /* 0x040fe40003f7d200 */
[----:B------:R-:W-:Y:S02]  /*70d0*/  FSETP.NEU.FTZ.AND P1, PT, |R0|, +INF , PT ;  /* 0x7f8000000000780b */ /* 0x000fe40003f3d200 */
[----:B------:R-:W-:-:S11]  /*70e0*/  FSETP.NEU.FTZ.AND P0, PT, |R29|, +INF , PT ;  /* 0x7f8000001d00780b */ /* 0x000fd60003f1d200 */
[----:B------:R-:W-:Y:S05]  /*70f0*/  @!P1 BRA !P3, `(.L_x_176) ;  /* 0x0000000400309947 */ /* 0x000fea0005800000 */
[----:B------:R-:W-:-:S04]  /*7100*/  LOP3.LUT P3, RZ, R29, 0x7fffffff, RZ, 0xc0, !PT ;  /* 0x7fffffff1dff7812 */ /* 0x000fc8000786c0ff */
[----:B------:R-:W-:-:S13]  /*7110*/  PLOP3.LUT P1, PT, P1, P3, PT, 0x2f, 0xf2 ;  /* 0x0000000000f2781c */ /* 0x000fda0000f26577 */
[----:B------:R-:W-:Y:S05]  /*7120*/  @P1 BRA `(.L_x_177) ;  /* 0x00000004001c1947 */ /* 0x000fea0003800000 */
[----:B------:R-:W-:-:S04]  /*7130*/  LOP3.LUT P1, RZ, R0, 0x7fffffff, RZ, 0xc0, !PT ;  /* 0x7fffffff00ff7812 */ /* 0x000fc8000782c0ff */
[----:B------:R-:W-:-:S13]  /*7140*/  PLOP3.LUT P0, PT, P0, P1, PT, 0x2f, 0xf2 ;  /* 0x0000000000f2781c */ /* 0x000fda0000702577 */
[----:B------:R-:W-:Y:S05]  /*7150*/  @P0 BRA `(.L_x_178) ;  /* 0x0000000400040947 */ /* 0x000fea0003800000 */
[----:B------:R-:W-:Y:S01]  /*7160*/  VIADD R10, R20, 0xffffffff ;  /* 0xffffffff140a7836 */ /* 0x000fe20000000000 */
[----:B------:R-:W-:-:S04]  /*7170*/  ISETP.GE.AND P1, PT, R11, RZ, PT ;  /* 0x000000ff0b00720c */ /* 0x000fc80003f26270 */
[----:B------:R-:W-:-:S09]  /*7180*/  ISETP.GE.AND P0, PT, R10, RZ, PT ;  /* 0x000000ff0a00720c */ /* 0x000fd20003f06270 */
[----:B------:R-:W-:-:S04]  /*7190*/  @!P1 FFMA R0, R0, 1.84467440737095516160e+19, RZ ;  /* 0x5f80000000009823 */ /* 0x000fc800000000ff */
[----:B------:R-:W-:Y:S01]  /*71a0*/  @P0 MOV R10, RZ ;  /* 0x000000ff000a0202 */ /* 0x000fe20000000f00 */
[----:B------:R-:W-:Y:S02]  /*71b0*/  @!P0 IMAD.MOV.U32 R10, RZ, RZ, -0x40 ;  /* 0xffffffc0ff0a8424 */ /* 0x000fe400078e00ff */
[----:B------:R-:W-:-:S03]  /*71c0*/  @!P0 FFMA R29, R29, 1.84467440737095516160e+19, RZ ;  /* 0x5f8000001d1d8823 */ /* 0x000fc600000000ff */
[----:B------:R-:W-:-:S07]  /*71d0*/  @!P1 IADD3 R10, PT, PT, R10, 0x40, RZ ;  /* 0x000000400a0a9810 */ /* 0x000fce0007ffe0ff */
.L_x_174:
[----:B------:R-:W-:Y:S01]  /*71e0*/  LEA R11, R9, 0xc0800000, 0x17 ;  /* 0xc0800000090b7811 */ /* 0x000fe200078eb8ff */
[----:B------:R-:W-:Y:S01]  /*71f0*/  BSSY.RECONVERGENT B2, `(.L_x_179) ;  /* 0x0000036000027945 */ /* 0x000fe20003800200 */
[----:B------:R-:W-:-:S03]  /*7200*/  IADD3 R20, PT, PT, R20, -0x7f, RZ ;  /* 0xffffff8114147810 */ /* 0x000fc60007ffe0ff */
[----:B------:R-:W-:Y:S02]  /*7210*/  IMAD.IADD R28, R0, 0x1, -R11 ;  /* 0x00000001001c7824 */ /* 0x000fe400078e0a0b */
[C---:B------:R-:W-:Y:S01]  /*7220*/  IMAD R0, R20.reuse, -0x800000, R29 ;  /* 0xff80000014007824 */ /* 0x040fe200078e021d */
[----:B------:R-:W-:Y:S01]  /*7230*/  IADD3 R29, PT, PT, R20, 0x7f, -R9 ;  /* 0x0000007f141d7810 */ /* 0x000fe20007ffe809 */
[----:B------:R-:W0:Y:S01]  /*7240*/  MUFU.RCP R24, R28 ;  /* 0x0000001c00187308 */ /* 0x000e220000001000 */
[----:B------:R-:W-:-:S03]  /*7250*/  FADD.FTZ R11, -R28, -RZ ;  /* 0x800000ff1c0b7221 */ /* 0x000fc60000010100 */
[----:B------:R-:W-:Y:S02]  /*7260*/  IMAD.IADD R29, R29, 0x1, R10 ;  /* 0x000000011d1d7824 */ /* 0x000fe400078e020a */
[----:B0-----:R-:W-:-:S04]  /*7270*/  FFMA R27, R24, R11, 1 ;  /* 0x3f800000181b7423 */ /* 0x001fc8000000000b */
[----:B------:R-:W-:-:S04]  /*7280*/  FFMA R27, R24, R27, R24 ;  /* 0x0000001b181b7223 */ /* 0x000fc80000000018 */
[----:B------:R-:W-:-:S04]  /*7290*/  FFMA R24, R0, R27, RZ ;  /* 0x0000001b00187223 */ /* 0x000fc800000000ff */
[----:B------:R-:W-:-:S04]  /*72a0*/  FFMA R26, R11, R24, R0 ;  /* 0x000000180b1a7223 */ /* 0x000fc80000000000 */
[----:B------:R-:W-:-:S04]  /*72b0*/  FFMA R26, R27, R26, R24 ;  /* 0x0000001a1b1a7223 */ /* 0x000fc80000000018 */
[----:B------:R-:W-:-:S04]  /*72c0*/  FFMA R11, R11, R26, R0 ;  /* 0x0000001a0b0b7223 */ /* 0x000fc80000000000 */
[----:B------:R-:W-:-:S05]  /*72d0*/  FFMA R0, R27, R11, R26 ;  /* 0x0000000b1b007223 */ /* 0x000fca000000001a */
[----:B------:R-:W-:-:S04]  /*72e0*/  SHF.R.U32.HI R9, RZ, 0x17, R0 ;  /* 0x00000017ff097819 */ /* 0x000fc80000011600 */
[----:B------:R-:W-:-:S04]  /*72f0*/  LOP3.LUT R10, R9, 0xff, RZ, 0xc0, !PT ;  /* 0x000000ff090a7812 */ /* 0x000fc800078ec0ff */
[----:B------:R-:W-:-:S05]  /*7300*/  IADD3 R9, PT, PT, R10, R29, RZ ;  /* 0x0000001d0a097210 */ /* 0x000fca0007ffe0ff */
[----:B------:R-:W-:-:S05]  /*7310*/  VIADD R10, R9, 0xffffffff ;  /* 0xffffffff090a7836 */ /* 0x000fca0000000000 */
[----:B------:R-:W-:-:S13]  /*7320*/  ISETP.GE.U32.AND P0, PT, R10, 0xfe, PT ;  /* 0x000000fe0a00780c */ /* 0x000fda0003f06070 */
[----:B------:R-:W-:Y:S05]  /*7330*/  @!P0 BRA `(.L_x_180) ;  /* 0x0000000000808947 */ /* 0x000fea0003800000 */
[----:B------:R-:W-:-:S13]  /*7340*/  ISETP.GT.AND P0, PT, R9, 0xfe, PT ;  /* 0x000000fe0900780c */ /* 0x000fda0003f04270 */
[----:B------:R-:W-:Y:S05]  /*7350*/  @P0 BRA `(.L_x_181) ;  /* 0x00000000006c0947 */ /* 0x000fea0003800000 */
[----:B------:R-:W-:-:S13]  /*7360*/  ISETP.GE.AND P0, PT, R9, 0x1, PT ;  /* 0x000000010900780c */ /* 0x000fda0003f06270 */
[----:B------:R-:W-:Y:S05]  /*7370*/  @P0 BRA `(.L_x_182) ;  /* 0x0000000000740947 */ /* 0x000fea0003800000 */
[----:B------:R-:W-:Y:S02]  /*7380*/  ISETP.GE.AND P0, PT, R9, -0x18, PT ;  /* 0xffffffe80900780c */ /* 0x000fe40003f06270 */
[----:B------:R-:W-:-:S11]  /*7390*/  LOP3.LUT R0, R0, 0x80000000, RZ, 0xc0, !PT ;  /* 0x8000000000007812 */ /* 0x000fd600078ec0ff */
[----:B------:R-:W-:Y:S05]  /*73a0*/  @!P0 BRA `(.L_x_182) ;  /* 0x0000000000688947 */ /* 0x000fea0003800000 */
[CCC-:B------:R-:W-:Y:S01]  /*73b0*/  FFMA.RZ R10, R27.reuse, R11.reuse, R26.reuse ;  /* 0x0000000b1b0a7223 */ /* 0x1c0fe2000000c01a */
[CCC-:B------:R-:W-:Y:S01]  /*73c0*/  FFMA.RP R20, R27.reuse, R11.reuse, R26.reuse ;  /* 0x0000000b1b147223 */ /* 0x1c0fe2000000801a */
[----:B------:R-:W-:Y:S01]  /*73d0*/  FFMA.RM R27, R27, R11, R26 ;  /* 0x0000000b1b1b7223 */ /* 0x000fe2000000401a */
[C---:B------:R-:W-:Y:S02]  /*73e0*/  IADD3 R11, PT, PT, R9.reuse, 0x20, RZ ;  /* 0x00000020090b7810 */ /* 0x040fe40007ffe0ff */
[----:B------:R-:W-:Y:S02]  /*73f0*/  LOP3.LUT R10, R10, 0x7fffff, RZ, 0xc0, !PT ;  /* 0x007fffff0a0a7812 */ /* 0x000fe400078ec0ff */
[C---:B------:R-:W-:Y:S02]  /*7400*/  ISETP.NE.AND P3, PT, R9.reuse, RZ, PT ;  /* 0x000000ff0900720c */ /* 0x040fe40003f65270 */
[----:B------:R-:W-:Y:S02]  /*7410*/  LOP3.LUT R10, R10, 0x800000, RZ, 0xfc, !PT ;  /* 0x008000000a0a7812 */ /* 0x000fe400078efcff */
[----:B------:R-:W-:Y:S01]  /*7420*/  ISETP.NE.AND P1, PT, R9, RZ, PT ;  /* 0x000000ff0900720c */ /* 0x000fe20003f25270 */
[----:B------:R-:W-:Y:S01]  /*7430*/  IMAD.MOV R9, RZ, RZ, -R9 ;  /* 0x000000ffff097224 */ /* 0x000fe200078e0a09 */
[----:B------:R-:W-:-:S02]  /*7440*/  SHF.L.U32 R11, R10, R11, RZ ;  /* 0x0000000b0a0b7219 */ /* 0x000fc400000006ff */
[----:B------:R-:W-:Y:S02]  /*7450*/  FSETP.NEU.FTZ.AND P0, PT, R20, R27, PT ;  /* 0x0000001b1400720b */ /* 0x000fe40003f1d000 */
[----:B------:R-:W-:Y:S02]  /*7460*/  SEL R9, R9, RZ, P3 ;  /* 0x000000ff09097207 */ /* 0x000fe40001800000 */
[----:B------:R-:W-:Y:S02]  /*7470*/  ISETP.NE.AND P1, PT, R11, RZ, P1 ;  /* 0x000000ff0b00720c */ /* 0x000fe40000f25270 */
[----:B------:R-:W-:Y:S02]  /*7480*/  SHF.R.U32.HI R10, RZ, R9, R10 ;  /* 0x00000009ff0a7219 */ /* 0x000fe4000001160a */
[----:B------:R-:W-:Y:S02]  /*7490*/  PLOP3.LUT P0, PT, P0, P1, PT, 0xf8, 0x8f ;  /* 0x00000000008f781c */ /* 0x000fe40000703f70 */
[----:B------:R-:W-:-:S02]  /*74a0*/  SHF.R.U32.HI R9, RZ, 0x1, R10 ;  /* 0x00000001ff097819 */ /* 0x000fc4000001160a */
[----:B------:R-:W-:-:S04]  /*74b0*/  SEL R20, RZ, 0x1, !P0 ;  /* 0x00000001ff147807 */ /* 0x000fc80004000000 */
[----:B------:R-:W-:-:S04]  /*74c0*/  LOP3.LUT R11, R20, 0x1, R9, 0xf8, !PT ;  /* 0x00000001140b7812 */ /* 0x000fc800078ef809 */
[----:B------:R-:W-:-:S04]  /*74d0*/  LOP3.LUT R10, R11, R10, RZ, 0xc0, !PT ;  /* 0x0000000a0b0a7212 */ /* 0x000fc800078ec0ff */
[----:B------:R-:W-:-:S04]  /*74e0*/  IADD3 R9, PT, PT, R9, R10, RZ ;  /* 0x0000000a09097210 */ /* 0x000fc80007ffe0ff */
[----:B------:R-:W-:Y:S01]  /*74f0*/  LOP3.LUT R0, R9, R0, RZ, 0xfc, !PT ;  /* 0x0000000009007212 */ /* 0x000fe200078efcff */
[----:B------:R-:W-:Y:S06]  /*7500*/  BRA `(.L_x_182) ;  /* 0x0000000000107947 */ /* 0x000fec0003800000 */
.L_x_181:
[----:B------:R-:W-:-:S04]  /*7510*/  LOP3.LUT R0, R0, 0x80000000, RZ, 0xc0, !PT ;  /* 0x8000000000007812 */ /* 0x000fc800078ec0ff */
[----:B------:R-:W-:Y:S01]  /*7520*/  LOP3.LUT R0, R0, 0x7f800000, RZ, 0xfc, !PT ;  /* 0x7f80000000007812 */ /* 0x000fe200078efcff */
[----:B------:R-:W-:Y:S06]  /*7530*/  BRA `(.L_x_182) ;  /* 0x0000000000047947 */ /* 0x000fec0003800000 */
.L_x_180:
[----:B------:R-:W-:-:S07]  /*7540*/  IMAD R0, R29, 0x800000, R0 ;  /* 0x008000001d007824 */ /* 0x000fce00078e0200 */
.L_x_182:
[----:B------:R-:W-:Y:S05]  /*7550*/  BSYNC.RECONVERGENT B2 ;  /* 0x0000000000027941 */ /* 0x000fea0003800200 */
.L_x_179:
[----:B------:R-:W-:Y:S05]  /*7560*/  BRA `(.L_x_183) ;  /* 0x0000000000207947 */ /* 0x000fea0003800000 */
.L_x_178:
[----:B------:R-:W-:-:S04]  /*7570*/  LOP3.LUT R0, R0, 0x80000000, R29, 0x48, !PT ;  /* 0x8000000000007812 */ /* 0x000fc800078e481d */
[----:B------:R-:W-:Y:S01]  /*7580*/  LOP3.LUT R0, R0, 0x7f800000, RZ, 0xfc, !PT ;  /* 0x7f80000000007812 */ /* 0x000fe200078efcff */
[----:B------:R-:W-:Y:S06]  /*7590*/  BRA `(.L_x_183) ;  /* 0x0000000000147947 */ /* 0x000fec0003800000 */
.L_x_177:
[----:B------:R-:W-:Y:S01]  /*75a0*/  LOP3.LUT R0, R0, 0x80000000, R29, 0x48, !PT ;  /* 0x8000000000007812 */ /* 0x000fe200078e481d */
[----:B------:R-:W-:Y:S06]  /*75b0*/  BRA `(.L_x_183) ;  /* 0x00000000000c7947 */ /* 0x000fec0003800000 */
.L_x_176:
[----:B------:R-:W0:Y:S01]  /*75c0*/  MUFU.RSQ R0, -QNAN ;  /* 0xffc0000000007908 */ /* 0x000e220000001400 */
[----:B------:R-:W-:Y:S05]  /*75d0*/  BRA `(.L_x_183) ;  /* 0x0000000000047947 */ /* 0x000fea0003800000 */
.L_x_175:
[----:B------:R-:W-:-:S07]  /*75e0*/  FADD.FTZ R0, R29, R0 ;  /* 0x000000001d007221 */ /* 0x000fce0000010000 */
.L_x_183:
[----:B------:R-:W-:Y:S05]  /*75f0*/  BSYNC.RECONVERGENT B1 ;  /* 0x0000000000017941 */ /* 0x000fea0003800200 */
.L_x_173:
[----:B------:R-:W-:-:S04]  /*7600*/  HFMA2 R9, -RZ, RZ, 0, 0 ;  /* 0x00000000ff097431 */ /* 0x000fc800000001ff */
[----:B0-----:R-:W-:Y:S05]  /*7610*/  RET.REL.NODEC R8 `(_Z20pairwise_interactioniPfP5AgentS1_PiPbii) ;  /* 0xffffff8808787950 */ /* 0x001fea0003c3ffff */
.L_x_184:
[----:B------:R-:W-:-:S00]  /*7620*/  BRA `(.L_x_184) ;  /* 0xfffffffc00fc7947 */ /* 0x000fc0000383ffff */
[----:B------:R-:W-:-:S00]  /*7630*/  NOP ;  /* 0x0000000000007918 */ /* 0x000fc00000000000 */
        /* <DEDUP_REMOVED lines=12> */
.L_x_187:


//--------------------- .nv.shared.reserved.0     --------------------------
	.section	.nv.shared.reserved.0,"aw",@nobits
	.weak		__nv_reservedSMEM_offset_0_alias
	.size		__nv_reservedSMEM_offset_0_alias, 0, 64
	.other		__nv_reservedSMEM_offset_0_alias,@"STO_CUDA_RESERVED_SHARED STV_DEFAULT"
__nv_reservedSMEM_offset_0_alias:
	.zero		0
	.zero		64


//--------------------- .nv.constant0._Z20pairwise_interactioniPfP5AgentS1_PiPbii --------------------------
	.section	.nv.constant0._Z20pairwise_interactioniPfP5AgentS1_PiPbii,"a",@progbits
	.sectionflags	@""
	.align	4
.nv.constant0._Z20pairwise_interactioniPfP5AgentS1_PiPbii:
	.zero		952


//--------------------- SYMBOLS --------------------------

	.type		.nv.reservedSmem.offset0,@object
	.size		.nv.reservedSmem.offset0,0x4
